def gluon_wgmma(
    a_ptr,
    b_ptr,
    c_ptr,
    M,
    N,
    K,
    stride_am,
    stride_bk,
    stride_cm,
    BLOCK_M: gl.constexpr,
    BLOCK_N: gl.constexpr,
    BLOCK_K: gl.constexpr,
    DTYPE: gl.constexpr,
    A_LAYOUT: gl.constexpr,
    B_LAYOUT: gl.constexpr,
    C_LAYOUT: gl.constexpr,
    B_SHAPE: gl.constexpr,
    TRANS_B: gl.constexpr,
    NUM_BUFFERS: gl.constexpr,
    NUM_WARPS: gl.constexpr,
):
    a_desc = tma.make_tensor_descriptor(
        a_ptr, [M, K], [stride_am, 1], [BLOCK_M, BLOCK_K], A_LAYOUT
    )
    b_desc = tma.make_tensor_descriptor(
        b_ptr,
        [N, K] if TRANS_B else [K, N],
        [stride_bk, 1],
        B_SHAPE,
        B_LAYOUT,
    )
    c_desc = tma.make_tensor_descriptor(
        c_ptr, [M, N], [stride_cm, 1], [BLOCK_M, BLOCK_N], C_LAYOUT
    )

    a_bufs = gl.allocate_shared_memory(
        DTYPE, [NUM_BUFFERS, BLOCK_M, BLOCK_K], A_LAYOUT
    )
    b_bufs = gl.allocate_shared_memory(DTYPE, [NUM_BUFFERS] + B_SHAPE, B_LAYOUT)

    pid_m = gl.program_id(0)
    pid_n = gl.program_id(1)
    off_m = pid_m * BLOCK_M
    off_n = pid_n * BLOCK_N

    mma_layout: gl.constexpr = pick_wgmma_layout(DTYPE, BLOCK_M, BLOCK_N, NUM_WARPS)
    acc = warpgroup_mma_init(
        gl.zeros((BLOCK_M, BLOCK_N), dtype=gl.float32, layout=mma_layout)
    )

    bars = gl.allocate_shared_memory(
        gl.int64, [NUM_BUFFERS, 1], mbarrier.MBarrierLayout()
    )
    for i in gl.static_range(NUM_BUFFERS):
        mbarrier.init(bars.index(i), count=1)
    idx = 0
    phase = 0

    for k in range(0, K, BLOCK_K):
        a = a_bufs.index(idx)
        b = b_bufs.index(idx)
        bar = bars.index(idx)
        mbarrier.expect(bar, a_desc.block_type.nbytes + b_desc.block_type.nbytes)
        tma.async_copy_global_to_shared(a_desc, [off_m, k], bar, a)
        tma.async_copy_global_to_shared(
            b_desc, [off_n, k] if TRANS_B else [k, off_n], bar, b
        )
        mbarrier.wait(bar, phase=phase)

        if TRANS_B:
            b = b.permute((1, 0))
        acc = warpgroup_mma_wait(num_outstanding=0, deps=(acc,))
        acc = warpgroup_mma(a, b, acc, is_async=True)

        idx += 1
        if idx == NUM_BUFFERS:
            idx = 0
            phase ^= 1

    acc = warpgroup_mma_wait(num_outstanding=0, deps=(acc,))
    for i in gl.static_range(NUM_BUFFERS):
        mbarrier.invalidate(bars.index(i))

    c_smem = gl.allocate_shared_memory(DTYPE, [BLOCK_M, BLOCK_N], C_LAYOUT)
    c_smem.store(acc.to(DTYPE))
    fence_async_shared()
    tma.async_copy_shared_to_global(c_desc, [off_m, off_n], c_smem)
    tma.store_wait(pendings=0)

# config = {"BLOCK_K": 128, "BLOCK_M": 256, "BLOCK_N": 128, "arch": "sm_90", "dtype": "bf16", "num_buffers": 1, "num_warps": 4, "trans_b": 1}
# arch = sm_90


// ===== COMPILED SASS (sm_90a) =====

	.target	sm_90a

	.elftype	@"ET_EXEC"


//--------------------- .note.nv.tkinfo           --------------------------
	.section	.note.nv.tkinfo,"",@"SHT_NOTE"
	.sectionflags	@"SHF_NOTE_NV_TKINFO"
	.tkinfo
        /*0018*/ 	.word	0x00000002
        /*0030*/ 	.string	""
        /*0030*/ 	.string	"ptxas"
        /*0030*/ 	.string	"Cuda compilation tools, release 13.0, V13.0.88"
        /*0030*/ 	.string	"Build cuda_13.0.r13.0/compiler.36424714_0"
        /*0030*/ 	.string	"-v  -suppress-debug-info  -lineinfo  -arch sm_90a "



//--------------------- .note.nv.cuinfo           --------------------------
	.section	.note.nv.cuinfo,"",@"SHT_NOTE"
	.sectionflags	@"SHF_NOTE_NV_CUINFO"
        /*0018*/ 	.short	0x0002
        /*001a*/ 	.short	0x005a
        /*001c*/ 	.short	0x0082
	.zero		2


//--------------------- .nv.info                  --------------------------
	.section	.nv.info,"",@"SHT_CUDA_INFO"
	.align	4


	//----- nvinfo : EIATTR_REGCOUNT
	.align		4
        /*0000*/ 	.byte	0x04, 0x2f
        /*0002*/ 	.short	(.L_1 - .L_0)
	.align		4
.L_0:
        /*0004*/ 	.word	index@(gluon_wgmma)
        /*0008*/ 	.word	0x000000ff


	//----- nvinfo : EIATTR_FRAME_SIZE
	.align		4
.L_1:
        /*000c*/ 	.byte	0x04, 0x11
        /*000e*/ 	.short	(.L_3 - .L_2)
	.align		4
.L_2:
        /*0010*/ 	.word	index@(gluon_wgmma)
        /*0014*/ 	.word	0x00000200


	//----- nvinfo : EIATTR_MIN_STACK_SIZE
	.align		4
.L_3:
        /*0018*/ 	.byte	0x04, 0x12
        /*001a*/ 	.short	(.L_5 - .L_4)
	.align		4
.L_4:
        /*001c*/ 	.word	index@(gluon_wgmma)
        /*0020*/ 	.word	0x00000200
.L_5:


//--------------------- .nv.compat                --------------------------
	.section	.nv.compat,"",@"SHT_CUDA_COMPAT_INFO"
	.align	4
        /*0000*/ 	.byte	0x02, 0x09, 0x01, 0x00, 0x02, 0x02, 0x04, 0x00, 0x02, 0x05, 0x05, 0x00, 0x03, 0x07, 0x01, 0x01
        /*0010*/ 	.byte	0x02, 0x03, 0x03, 0x00, 0x02, 0x06, 0x01, 0x00, 0x04, 0x0b, 0x08, 0x00, 0x00, 0x00, 0x00, 0x00
        /*0020*/ 	.byte	0x00, 0x00, 0x00, 0x00


//--------------------- .nv.info.gluon_wgmma      --------------------------
	.section	.nv.info.gluon_wgmma,"",@"SHT_CUDA_INFO"
	.sectionflags	@""
	.align	4


	//----- nvinfo : EIATTR_CUDA_API_VERSION
	.align		4
        /*0000*/ 	.byte	0x04, 0x37
        /*0002*/ 	.short	(.L_7 - .L_6)
.L_6:
        /*0004*/ 	.word	0x00000082


	//----- nvinfo : EIATTR_KPARAM_INFO
	.align		4
.L_7:
        /*0008*/ 	.byte	0x04, 0x17
        /*000a*/ 	.short	(.L_9 - .L_8)
.L_8:
        /*000c*/ 	.word	0x00000000
        /*0010*/ 	.short	0x000a
        /*0012*/ 	.short	0x0048
        /*0014*/ 	.byte	0x00, 0xf4, 0x21, 0x00


	//----- nvinfo : EIATTR_KPARAM_INFO
	.align		4
.L_9:
        /*0018*/ 	.byte	0x04, 0x17
        /*001a*/ 	.short	(.L_11 - .L_10)
.L_10:
        /*001c*/ 	.word	0x00000000
        /*0020*/ 	.short	0x0009
        /*0022*/ 	.short	0x0040
        /*0024*/ 	.byte	0x00, 0xf4, 0x21, 0x00


	//----- nvinfo : EIATTR_KPARAM_INFO
	.align		4
.L_11:
        /*0028*/ 	.byte	0x04, 0x17
        /*002a*/ 	.short	(.L_13 - .L_12)
.L_12:
        /*002c*/ 	.word	0x00000000
        /*0030*/ 	.short	0x0008
        /*0032*/ 	.short	0x0038
        /*0034*/ 	.byte	0x00, 0xf0, 0x21, 0x00


	//----- nvinfo : EIATTR_KPARAM_INFO
	.align		4
.L_13:
        /*0038*/ 	.byte	0x04, 0x17
        /*003a*/ 	.short	(.L_15 - .L_14)
.L_14:
        /*003c*/ 	.word	0x00000000
        /*0040*/ 	.short	0x0007
        /*0042*/ 	.short	0x0030
        /*0044*/ 	.byte	0x00, 0xf0, 0x21, 0x00


	//----- nvinfo : EIATTR_KPARAM_INFO
	.align		4
.L_15:
        /*0048*/ 	.byte	0x04, 0x17
        /*004a*/ 	.short	(.L_17 - .L_16)
.L_16:
        /*004c*/ 	.word	0x00000000
        /*0050*/ 	.short	0x0006
        /*0052*/ 	.short	0x0028
        /*0054*/ 	.byte	0x00, 0xf0, 0x21, 0x00


	//----- nvinfo : EIATTR_KPARAM_INFO
	.align		4
.L_17:
        /*0058*/ 	.byte	0x04, 0x17
        /*005a*/ 	.short	(.L_19 - .L_18)
.L_18:
        /*005c*/ 	.word	0x00000000
        /*0060*/ 	.short	0x0005
        /*0062*/ 	.short	0x0020
        /*0064*/ 	.byte	0x00, 0xf0, 0x11, 0x00


	//----- nvinfo : EIATTR_KPARAM_INFO
	.align		4
.L_19:
        /*0068*/ 	.byte	0x04, 0x17
        /*006a*/ 	.short	(.L_21 - .L_20)
.L_20:
        /*006c*/ 	.word	0x00000000
        /*0070*/ 	.short	0x0004
        /*0072*/ 	.short	0x001c
        /*0074*/ 	.byte	0x00, 0xf0, 0x11, 0x00


	//----- nvinfo : EIATTR_KPARAM_INFO
	.align		4
.L_21:
        /*0078*/ 	.byte	0x04, 0x17
        /*007a*/ 	.short	(.L_23 - .L_22)
.L_22:
        /*007c*/ 	.word	0x00000000
        /*0080*/ 	.short	0x0003
        /*0082*/ 	.short	0x0018
        /*0084*/ 	.byte	0x00, 0xf0, 0x11, 0x00


	//----- nvinfo : EIATTR_KPARAM_INFO
	.align		4
.L_23:
        /*0088*/ 	.byte	0x04, 0x17
        /*008a*/ 	.short	(.L_25 - .L_24)
.L_24:
        /*008c*/ 	.word	0x00000000
        /*0090*/ 	.short	0x0002
        /*0092*/ 	.short	0x0010
        /*0094*/ 	.byte	0x00, 0xf4, 0x21, 0x00


	//----- nvinfo : EIATTR_KPARAM_INFO
	.align		4
.L_25:
        /*0098*/ 	.byte	0x04, 0x17
        /*009a*/ 	.short	(.L_27 - .L_26)
.L_26:
        /*009c*/ 	.word	0x00000000
        /*00a0*/ 	.short	0x0001
        /*00a2*/ 	.short	0x0008
        /*00a4*/ 	.byte	0x00, 0xf4, 0x21, 0x00


	//----- nvinfo : EIATTR_KPARAM_INFO
	.align		4
.L_27:
        /*00a8*/ 	.byte	0x04, 0x17
        /*00aa*/ 	.short	(.L_29 - .L_28)
.L_28:
        /*00ac*/ 	.word	0x00000000
        /*00b0*/ 	.short	0x0000
        /*00b2*/ 	.short	0x0000
        /*00b4*/ 	.byte	0x00, 0xf4, 0x21, 0x00


	//----- nvinfo : EIATTR_SPARSE_MMA_MASK
	.align		4
.L_29:
        /*00b8*/ 	.byte	0x03, 0x50
        /*00ba*/ 	.short	0x0000


	//----- nvinfo : EIATTR_MAXREG_COUNT
	.align		4
        /*00bc*/ 	.byte	0x03, 0x1b
        /*00be*/ 	.short	0x00ff


	//----- nvinfo : EIATTR_NUM_BARRIERS
	.align		4
        /*00c0*/ 	.byte	0x02, 0x4c
        /*00c2*/ 	.byte	0x01
	.zero		1


	//----- nvinfo : EIATTR_ANNOTATIONS
	.align		4
        /*00c4*/ 	.byte	0x04, 0x55
        /*00c6*/ 	.short	(.L_31 - .L_30)


	//   ....[0]....
.L_30:
        /*00c8*/ 	.word	0x00000001
        /*00cc*/ 	.byte	0xc0, 0x11, 0x00, 0x00, 0x01, 0x00, 0x00, 0x00, 0x00, 0x12, 0x00, 0x00, 0x01, 0x00, 0x00, 0x00
        /* <DEDUP_REMOVED lines=164> */
        /*0b1c*/ 	.byte	0xa0, 0x46, 0x00, 0x00, 0x01, 0x00, 0x00, 0x00, 0xc0, 0x46, 0x00, 0x00


	//----- nvinfo : EIATTR_MERCURY_ISA_VERSION
	.align		4
.L_31:
        /*0b28*/ 	.byte	0x03, 0x5f
        /*0b2a*/ 	.short	0x0101


	//----- nvinfo : EIATTR_INT_WARP_WIDE_INSTR_OFFSETS
	.align		4
        /*0b2c*/ 	.byte	0x04, 0x31
        /*0b2e*/ 	.short	(.L_33 - .L_32)


	//   ....[0]....
.L_32:
        /*0b30*/ 	.word	0x00001c70


	//   ....[1]....
        /*0b34*/ 	.word	0x00001d00


	//   ....[2]....
        /*0b38*/ 	.word	0x00002c20


	//   ....[3]....
        /*0b3c*/ 	.word	0x00002c30


	//   ....[4]....
        /*0b40*/ 	.word	0x00002d10


	//   ....[5]....
        /*0b44*/ 	.word	0x00002d50


	//   ....[6]....
        /*0b48*/ 	.word	0x000050d0


	//----- nvinfo : EIATTR_COOP_GROUP_MASK_REGIDS
	.align		4
.L_33:
        /*0b4c*/ 	.byte	0x04, 0x29
        /*0b4e*/ 	.short	(.L_35 - .L_34)


	//   ....[0]....
.L_34:
        /*0b50*/ 	.word	0xffffffff


	//   ....[1]....
        /*0b54*/ 	.word	0xffffffff


	//   ....[2]....
        /*0b58*/ 	.word	0xffffffff


	//----- nvinfo : EIATTR_COOP_GROUP_INSTR_OFFSETS
	.align		4
.L_35:
        /*0b5c*/ 	.byte	0x04, 0x28
        /*0b5e*/ 	.short	(.L_37 - .L_36)


	//   ....[0]....
.L_36:
        /*0b60*/ 	.word	0x00000180


	//   ....[1]....
        /*0b64*/ 	.word	0x00000740


	//   ....[2]....
        /*0b68*/ 	.word	0x00000d50


	//----- nvinfo : EIATTR_MBARRIER_INSTR_OFFSETS
	.align		4
.L_37:
        /*0b6c*/ 	.byte	0x04, 0x39
        /*0b6e*/ 	.short	(.L_39 - .L_38)


	//   ....[0]....
.L_38:
        /*0b70*/ 	.word	0x00001dc0
        /*0b74*/ 	.word	0x000000ff
        /*0b78*/ 	.word	0x00018000
        /*0b7c*/ 	.short	0x0100
        /*0b7e*/ 	.byte	0x3c
	.zero		1


	//   ....[1]....
        /*0b80*/ 	.word	0x00002e30
        /*0b84*/ 	.word	0x000000ff
        /*0b88*/ 	.word	0x00018000
        /*0b8c*/ 	.short	0x010a
        /*0b8e*/ 	.byte	0x3c
	.zero		1


	//   ....[2]....
        /*0b90*/ 	.word	0x000041f0
        /*0b94*/ 	.word	0x000000ff
        /*0b98*/ 	.word	0x00018000
        /*0b9c*/ 	.short	0x0108
        /*0b9e*/ 	.byte	0x3c
	.zero		1


	//   ....[3]....
        /*0ba0*/ 	.word	0x000052d0
        /*0ba4*/ 	.word	0x000000ff
        /*0ba8*/ 	.word	0x00018000
        /*0bac*/ 	.short	0x010a
        /*0bae*/ 	.byte	0x3c
	.zero		1


	//----- nvinfo : EIATTR_NUM_MBARRIERS
	.align		4
.L_39:
        /*0bb0*/ 	.byte	0x03, 0x38
        /*0bb2*/ 	.short	0x0001


	//----- nvinfo : EIATTR_EXIT_INSTR_OFFSETS
	.align		4
        /*0bb4*/ 	.byte	0x04, 0x1c
        /*0bb6*/ 	.short	(.L_41 - .L_40)


	//   ....[0]....
.L_40:
        /*0bb8*/ 	.word	0x000052c0


	//----- nvinfo : EIATTR_REQNTID
	.align		4
.L_41:
        /*0bbc*/ 	.byte	0x04, 0x10
        /*0bbe*/ 	.short	(.L_43 - .L_42)
.L_42:
        /*0bc0*/ 	.word	0x00000080
        /*0bc4*/ 	.word	0x00000001
        /*0bc8*/ 	.word	0x00000001


	//----- nvinfo : EIATTR_CRS_STACK_SIZE
	.align		4
.L_43:
        /*0bcc*/ 	.byte	0x04, 0x1e
        /*0bce*/ 	.short	(.L_45 - .L_44)
.L_44:
        /*0bd0*/ 	.word	0x00000000


	//----- nvinfo : EIATTR_CBANK_PARAM_SIZE
	.align		4
.L_45:
        /*0bd4*/ 	.byte	0x03, 0x19
        /*0bd6*/ 	.short	0x0050


	//----- nvinfo : EIATTR_PARAM_CBANK
	.align		4
        /*0bd8*/ 	.byte	0x04, 0x0a
        /*0bda*/ 	.short	(.L_47 - .L_46)
	.align		4
.L_46:
        /*0bdc*/ 	.word	index@(.nv.constant0.gluon_wgmma)
        /*0be0*/ 	.short	0x0210
        /*0be2*/ 	.short	0x0050


	//----- nvinfo : EIATTR_SW_WAR
	.align		4
.L_47:
        /*0be4*/ 	.byte	0x04, 0x36
        /*0be6*/ 	.short	(.L_49 - .L_48)
.L_48:
        /*0be8*/ 	.word	0x00000008
.L_49:


//--------------------- .nv.callgraph             --------------------------
	.section	.nv.callgraph,"",@"SHT_CUDA_CALLGRAPH"
	.align	4
	.sectionentsize	8
	.align		4
        /*0000*/ 	.word	0x00000000
	.align		4
        /*0004*/ 	.word	0xffffffff
	.align		4
        /*0008*/ 	.word	0x00000000
	.align		4
        /*000c*/ 	.word	0xfffffffe
	.align		4
        /*0010*/ 	.word	0x00000000
	.align		4
        /*0014*/ 	.word	0xfffffffd
	.align		4
        /*0018*/ 	.word	0x00000000
	.align		4
        /*001c*/ 	.word	0xfffffffc


//--------------------- .text.gluon_wgmma         --------------------------
	.section	.text.gluon_wgmma,"ax",@progbits
	.align	128
        .global         gluon_wgmma
        .type           gluon_wgmma,@function
        .size           gluon_wgmma,(.L_x_52 - gluon_wgmma)
        .other          gluon_wgmma,@"STO_CUDA_ENTRY STV_DEFAULT"
gluon_wgmma:
.text.gluon_wgmma:
[----:B------:R-:W1:Y:S01]  /*0000*/  LDC R1, c[0x0][0x28] ;  /* 0x00000a00ff017b82 */ /* 0x000e620000000800 */
[----:B------:R-:W2:Y:S07]  /*0010*/  S2R R228, SR_TID.X ;  /* 0x0000000000e47919 */ /* 0x000eae0000002100 */
[----:B------:R-:W3:Y:S01]  /*0020*/  S2UR UR4, SR_CgaCtaId ;  /* 0x00000000000479c3 */ /* 0x000ee20000008800 */
[----:B------:R-:W-:Y:S01]  /*0030*/  MOV R2, 0x400 ;  /* 0x0000040000027802 */ /* 0x000fe20000000f00 */
[----:B------:R-:W-:Y:S01]  /*0040*/  BSSY B0, `(.L_x_0) ;  /* 0x0000021000007945 */ /* 0x000fe20003800000 */
[----:B------:R-:W4:Y:S01]  /*0050*/  S2R R0, SR_CTAID.Y ;  /* 0x0000000000007919 */ /* 0x000f220000002600 */
[----:B-1----:R-:W-:Y:S01]  /*0060*/  VIADD R1, R1, 0xfffffe00 ;  /* 0xfffffe0001017836 */ /* 0x002fe20000000000 */
[----:B------:R-:W-:Y:S01]  /*0070*/  R2UR UR60, R2 ;  /* 0x00000000023c72ca */ /* 0x000fe200000e0000 */
[----:B------:R-:W4:Y:S02]  /*0080*/  S2R R9, SR_CTAID.Z ;  /* 0x0000000000097919 */ /* 0x000f240000002700 */
[----:B------:R-:W1:Y:S01]  /*0090*/  LDC R4, c[0x0][0xc] ;  /* 0x00000300ff047b82 */ /* 0x000e620000000800 */
[----:B------:R-:W1:Y:S07]  /*00a0*/  S2R R7, SR_CTAID.X ;  /* 0x0000000000077919 */ /* 0x000e6e0000002500 */
[----:B------:R-:W4:Y:S08]  /*00b0*/  LDC R6, c[0x0][0x10] ;  /* 0x00000400ff067b82 */ /* 0x000f300000000800 */
[----:B------:R-:W5:Y:S01]  /*00c0*/  LDC R14, c[0x0][0x228] ;  /* 0x00008a00ff0e7b82 */ /* 0x000f620000000800 */
[----:B---3--:R-:W-:Y:S01]  /*00d0*/  ULEA UR60, UR4, UR60, 0x18 ;  /* 0x0000003c043c7291 */ /* 0x008fe2000f8ec03f */
[----:B--2---:R-:W-:-:S06]  /*00e0*/  LOP3.LUT R18, R228, 0x7f, RZ, 0xc0, !PT ;  /* 0x0000007fe4127812 */ /* 0x004fcc00078ec0ff */
[----:B------:R-:W2:Y:S01]  /*00f0*/  LDC R19, c[0x0][0x230] ;  /* 0x00008c00ff137b82 */ /* 0x000ea20000000800 */
[C---:B------:R-:W-:Y:S02]  /*0100*/  ISETP.GE.U32.AND P0, PT, R18.reuse, 0x20, PT ;  /* 0x000000201200780c */ /* 0x040fe40003f06070 */
[C---:B------:R-:W-:Y:S02]  /*0110*/  ISETP.NE.U32.AND P1, PT, R18.reuse, RZ, PT ;  /* 0x000000ff1200720c */ /* 0x040fe40003f25070 */
[----:B------:R-:W-:Y:S01]  /*0120*/  LEA R5, R18, UR60, 0x2 ;  /* 0x0000003c12057c11 */ /* 0x000fe2000f8e10ff */
[----:B----4-:R-:W-:Y:S02]  /*0130*/  IMAD R0, R9, R6, R0 ;  /* 0x0000000609007224 */ /* 0x010fe400078e0200 */
[----:B------:R-:W3:Y:S02]  /*0140*/  LDC.64 R2, c[0x0][0x250] ;  /* 0x00009400ff027b82 */ /* 0x000ee40000000a00 */
[----:B-1----:R-:W-:-:S02]  /*0150*/  IMAD R0, R0, R4, R7 ;  /* 0x0000000400007224 */ /* 0x002fc400078e0207 */
[----:B-----5:R-:W-:Y:S02]  /*0160*/  VIADD R14, R14, 0xffffffff ;  /* 0xffffffff0e0e7836 */ /* 0x020fe40000000000 */
[----:B------:R1:W-:Y:S01]  /*0170*/  @!P0 STS [R5], RZ ;  /* 0x000000ff05008388 */ /* 0x0003e20000000800 */
[----:B------:R-:W-:Y:S01]  /*0180*/  NOP ;  /* 0x0000000000007918 */ /* 0x000fe20000000000 */
[----:B--2---:R-:W-:Y:S02]  /*0190*/  VIADD R9, R19, 0xffffffff ;  /* 0xffffffff13097836 */ /* 0x004fe40000000000 */
[----:B------:R1:W-:Y:S01]  /*01a0*/  @!P1 STS [UR60+0x24], R14 ;  /* 0x0000240eff009988 */ /* 0x0003e2000800083c */
[----:B------:R-:W-:-:S03]  /*01b0*/  IMAD R0, R0, 0x180, RZ ;  /* 0x0000018000007824 */ /* 0x000fc600078e02ff */
[----:B------:R1:W-:Y:S02]  /*01c0*/  @!P1 STS [UR60+0x20], R9 ;  /* 0x00002009ff009988 */ /* 0x0003e4000800083c */
[----:B---3--:R-:W-:Y:S01]  /*01d0*/  IADD3 R10, P2, R0, R2, RZ ;  /* 0x00000002000a7210 */ /* 0x008fe20007f5e0ff */
[----:B-1----:R-:W-:-:S12]  /*01e0*/  @P1 BRA `(.L_x_1) ;  /* 0x0000000000181947 */ /* 0x002fd80003800000 */
[----:B------:R-:W1:Y:S01]  /*01f0*/  LDS R4, [UR60+0x8] ;  /* 0x0000083cff047984 */ /* 0x000e620008000800 */
[----:B------:R-:W2:Y:S01]  /*0200*/  LDC.64 R12, c[0x0][0x210] ;  /* 0x00008400ff0c7b82 */ /* 0x000ea20000000a00 */
[----:B------:R-:W-:Y:S02]  /*0210*/  IMAD.MOV.U32 R7, RZ, RZ, 0x70 ;  /* 0x00000070ff077424 */ /* 0x000fe400078e00ff */
[----:B--2---:R2:W-:Y:S03]  /*0220*/  STS.64 [UR60], R12 ;  /* 0x0000000cff007988 */ /* 0x0045e60008000a3c */
[----:B-1----:R-:W-:-:S05]  /*0230*/  LOP3.LUT R4, R4, 0x10, R7, 0xd8, !PT ;  /* 0x0000001004047812 */ /* 0x002fca00078ed807 */
[----:B------:R2:W-:Y:S02]  /*0240*/  STS [UR60+0x8], R4 ;  /* 0x00000804ff007988 */ /* 0x0005e4000800083c */
.L_x_1:
[----:B------:R-:W-:Y:S05]  /*0250*/  BSYNC B0 ;  /* 0x0000000000007941 */ /* 0x000fea0003800000 */
.L_x_0:
[----:B------:R-:W-:Y:S04]  /*0260*/  BSSY B0, `(.L_x_2) ;  /* 0x000000a000007945 */ /* 0x000fe80003800000 */
[----:B------:R-:W-:Y:S05]  /*0270*/  @P1 BRA `(.L_x_3) ;  /* 0x0000000000201947 */ /* 0x000fea0003800000 */
[----:B--2---:R-:W1:Y:S01]  /*0280*/  LDS R4, [UR60+0x34] ;  /* 0x0000343cff047984 */ /* 0x004e620008000800 */
[----:B------:R-:W-:Y:S02]  /*0290*/  IMAD.MOV.U32 R7, RZ, RZ, 0x3f000000 ;  /* 0x3f000000ff077424 */ /* 0x000fe400078e00ff */
[----:B------:R-:W-:Y:S01]  /*02a0*/  @!P1 IMAD.MOV.U32 R6, RZ, RZ, 0xff ;  /* 0x000000ffff069424 */ /* 0x000fe200078e00ff */
[----:B------:R-:W2:Y:S02]  /*02b0*/  @!P1 LDS R11, [UR60+0x38] ;  /* 0x0000383cff0b9984 */ /* 0x000ea40008000800 */
[----:B-1----:R-:W-:Y:S02]  /*02c0*/  LOP3.LUT R4, R4, 0xff000000, R7, 0xb8, !PT ;  /* 0xff00000004047812 */ /* 0x002fe400078eb807 */
[----:B--2---:R-:W-:-:S03]  /*02d0*/  @!P1 LOP3.LUT R6, R11, 0xff, R6, 0xb8, !PT ;  /* 0x000000ff0b069812 */ /* 0x004fc600078eb806 */
[----:B------:R1:W-:Y:S04]  /*02e0*/  STS [UR60+0x34], R4 ;  /* 0x00003404ff007988 */ /* 0x0003e8000800083c */
[----:B------:R1:W-:Y:S02]  /*02f0*/  @!P1 STS [UR60+0x38], R6 ;  /* 0x00003806ff009988 */ /* 0x0003e4000800083c */
.L_x_3:
[----:B------:R-:W-:Y:S05]  /*0300*/  BSYNC B0 ;  /* 0x0000000000007941 */ /* 0x000fea0003800000 */
.L_x_2:
[----:B------:R-:W-:Y:S04]  /*0310*/  BSSY B0, `(.L_x_4) ;  /* 0x000000e000007945 */ /* 0x000fe80003800000 */
[----:B------:R-:W-:Y:S05]  /*0320*/  @P1 BRA `(.L_x_5) ;  /* 0x0000000000301947 */ /* 0x000fea0003800000 */
[----:B-1----:R-:W1:Y:S01]  /*0330*/  LDS R6, [UR60+0x34] ;  /* 0x0000343cff067984 */ /* 0x002e620008000800 */
[----:B--2---:R-:W2:Y:S03]  /*0340*/  LDC.64 R12, c[0x0][0x238] ;  /* 0x00008e00ff0c7b82 */ /* 0x004ea60000000a00 */
[----:B------:R-:W3:Y:S01]  /*0350*/  LDS R4, [UR60+0x1c] ;  /* 0x00001c3cff047984 */ /* 0x000ee20008000800 */
[C---:B--2---:R-:W-:Y:S01]  /*0360*/  SHF.L.U64.HI R8, R12.reuse, 0x1, R13 ;  /* 0x000000010c087819 */ /* 0x044fe2000001020d */
[----:B------:R-:W-:-:S03]  /*0370*/  IMAD.SHL.U32 R7, R12, 0x2, RZ ;  /* 0x000000020c077824 */ /* 0x000fc600078e00ff */
[--C-:B------:R-:W-:Y:S02]  /*0380*/  SHF.R.U32.HI R11, RZ, 0x4, R8.reuse ;  /* 0x00000004ff0b7819 */ /* 0x100fe40000011608 */
[----:B------:R-:W-:-:S05]  /*0390*/  SHF.R.U64 R7, R7, 0x4, R8 ;  /* 0x0000000407077819 */ /* 0x000fca0000001208 */
[----:B------:R4:W-:Y:S01]  /*03a0*/  STS [UR60+0xc], R7 ;  /* 0x00000c07ff007988 */ /* 0x0009e2000800083c */
[----:B-1----:R-:W-:Y:S02]  /*03b0*/  LOP3.LUT R6, R6, 0x7, RZ, 0xb8, !PT ;  /* 0x0000000706067812 */ /* 0x002fe400078eb8ff */
[----:B---3--:R-:W-:-:S03]  /*03c0*/  LOP3.LUT R4, R4, 0xf, R11, 0xb8, !PT ;  /* 0x0000000f04047812 */ /* 0x008fc600078eb80b */
[----:B------:R4:W-:Y:S04]  /*03d0*/  STS [UR60+0x34], R6 ;  /* 0x00003406ff007988 */ /* 0x0009e8000800083c */
[----:B------:R4:W-:Y:S02]  /*03e0*/  STS [UR60+0x1c], R4 ;  /* 0x00001c04ff007988 */ /* 0x0009e4000800083c */
.L_x_5:
[----:B------:R-:W-:Y:S05]  /*03f0*/  BSYNC B0 ;  /* 0x0000000000007941 */ /* 0x000fea0003800000 */
.L_x_4:
[----:B------:R-:W-:Y:S04]  /*0400*/  BSSY B1, `(.L_x_6) ;  /* 0x000001c000017945 */ /* 0x000fe80003800000 */
[----:B------:R-:W-:Y:S01]  /*0410*/  BSSY B0, `(.L_x_7) ;  /* 0x0000017000007945 */ /* 0x000fe20003800000 */
[----:B-12-4-:R-:W-:Y:S01]  /*0420*/  IMAD.MOV.U32 R4, RZ, RZ, RZ ;  /* 0x000000ffff047224 */ /* 0x016fe200078e00ff */
[----:B------:R-:W-:Y:S02]  /*0430*/  LEA.HI.X.SX32 R8, R0, R3, 0x1, P2 ;  /* 0x0000000300087211 */ /* 0x000fe400010f0eff */
[----:B------:R-:W-:Y:S05]  /*0440*/  @P1 BRA `(.L_x_8) ;  /* 0x0000000000201947 */ /* 0x000fea0003800000 */
[----:B------:R-:W1:Y:S02]  /*0450*/  LDS R6, [UR60+0x34] ;  /* 0x0000343cff067984 */ /* 0x000e640008000800 */
[----:B-1----:R-:W-:-:S05]  /*0460*/  LOP3.LUT R6, R6, 0x38, RZ, 0xb8, !PT ;  /* 0x0000003806067812 */ /* 0x002fca00078eb8ff */
[----:B------:R1:W-:Y:S01]  /*0470*/  STS [UR60+0x34], R6 ;  /* 0x00003406ff007988 */ /* 0x0003e2000800083c */
[----:B------:R-:W-:Y:S05]  /*0480*/  @P1 BRA `(.L_x_9) ;  /* 0x0000000000201947 */ /* 0x000fea0003800000 */
[----:B-1----:R-:W1:Y:S01]  /*0490*/  LDS R6, [UR60+0x8] ;  /* 0x0000083cff067984 */ /* 0x002e620008000800 */
[----:B------:R-:W-:-:S05]  /*04a0*/  IMAD.MOV.U32 R7, RZ, RZ, 0x780 ;  /* 0x00000780ff077424 */ /* 0x000fca00078e00ff */
[----:B-1----:R-:W-:-:S05]  /*04b0*/  LOP3.LUT R6, R6, 0x500, R7, 0xd8, !PT ;  /* 0x0000050006067812 */ /* 0x002fca00078ed807 */
[----:B------:R1:W-:Y:S02]  /*04c0*/  STS [UR60+0x8], R6 ;  /* 0x00000806ff007988 */ /* 0x0003e4000800083c */
.L_x_8:
[----:B------:R-:W-:Y:S05]  /*04d0*/  @P1 BRA `(.L_x_10) ;  /* 0x0000000000281947 */ /* 0x000fea0003800000 */
[----:B-1----:R-:W1:Y:S02]  /*04e0*/  LDS R6, [UR60+0x8] ;  /* 0x0000083cff067984 */ /* 0x002e640008000800 */
[----:B-1----:R-:W-:-:S05]  /*04f0*/  LOP3.LUT R6, R6, 0x1800, RZ, 0xb8, !PT ;  /* 0x0000180006067812 */ /* 0x002fca00078eb8ff */
[----:B------:R2:W-:Y:S02]  /*0500*/  STS [UR60+0x8], R6 ;  /* 0x00000806ff007988 */ /* 0x0005e4000800083c */
.L_x_9:
[----:B------:R-:W-:Y:S05]  /*0510*/  @P1 BREAK B0 ;  /* 0x0000000000001942 */ /* 0x000fea0003800000 */
[----:B------:R-:W-:Y:S05]  /*0520*/  @P1 BRA `(.L_x_11) ;  /* 0x0000000000241947 */ /* 0x000fea0003800000 */
[----:B------:R-:W3:Y:S01]  /*0530*/  LDS R7, [UR60+0x8] ;  /* 0x0000083cff077984 */ /* 0x000ee20008000800 */
[----:B-12---:R-:W-:-:S05]  /*0540*/  IMAD.MOV.U32 R6, RZ, RZ, 0x6000 ;  /* 0x00006000ff067424 */ /* 0x006fca00078e00ff */
[----:B---3--:R-:W-:-:S04]  /*0550*/  LOP3.LUT R6, R7, 0x6000, R6, 0xd8, !PT ;  /* 0x0000600007067812 */ /* 0x008fc800078ed806 */
[----:B------:R-:W-:-:S05]  /*0560*/  LOP3.LUT R6, R6, 0x400000, RZ, 0xb8, !PT ;  /* 0x0040000006067812 */ /* 0x000fca00078eb8ff */
[----:B------:R2:W-:Y:S02]  /*0570*/  STS [UR60+0x8], R6 ;  /* 0x00000806ff007988 */ /* 0x0005e4000800083c */
.L_x_10:
[----:B------:R-:W-:Y:S05]  /*0580*/  BSYNC B0 ;  /* 0x0000000000007941 */ /* 0x000fea0003800000 */
.L_x_7:
[----:B-12---:R-:W1:Y:S02]  /*0590*/  @!P1 LDS R6, [UR60+0x8] ;  /* 0x0000083cff069984 */ /* 0x006e640008000800 */
[----:B-1----:R-:W-:-:S05]  /*05a0*/  @!P1 LOP3.LUT R6, R6, 0x8000, RZ, 0xb8, !PT ;  /* 0x0000800006069812 */ /* 0x002fca00078eb8ff */
[----:B------:R3:W-:Y:S02]  /*05b0*/  @!P1 STS [UR60+0x8], R6 ;  /* 0x00000806ff009988 */ /* 0x0007e4000800083c */
.L_x_11:
[----:B------:R-:W-:Y:S05]  /*05c0*/  BSYNC B1 ;  /* 0x0000000000017941 */ /* 0x000fea0003800000 */
.L_x_6:
[----:B------:R-:W-:Y:S05]  /*05d0*/  WARPSYNC.ALL ;  /* 0x0000000000007948 */ /* 0x000fea0003800000 */
[----:B------:R-:W-:Y:S05]  /*05e0*/  @P0 BRA `(.L_x_12) ;  /* 0x0000000000300947 */ /* 0x000fea0003800000 */
[----:B-123--:R-:W1:Y:S01]  /*05f0*/  S2R R6, SR_LANEID ;  /* 0x0000000000067919 */ /* 0x00ee620000000000 */
[----:B------:R-:W-:Y:S05]  /*0600*/  WARPSYNC.ALL ;  /* 0x0000000000007948 */ /* 0x000fea0003800000 */
[----:B-1----:R-:W-:-:S05]  /*0610*/  IMAD.SHL.U32 R11, R6, 0x4, RZ ;  /* 0x00000004060b7824 */ /* 0x002fca00078e00ff */
[----:B------:R-:W1:Y:S01]  /*0620*/  LDS R13, [R11+UR60] ;  /* 0x0000003c0b0d7984 */ /* 0x000e620008000800 */
[----:B------:R-:W-:Y:S02]  /*0630*/  R2UR UR4, R10 ;  /* 0x000000000a0472ca */ /* 0x000fe400000e0000 */
[----:B------:R-:W-:Y:S02]  /*0640*/  R2UR UR5, R8 ;  /* 0x00000000080572ca */ /* 0x000fe400000e0000 */
[----:B------:R-:W-:-:S05]  /*0650*/  IADD3 R6, P2, R11, R10, RZ ;  /* 0x0000000a0b067210 */ /* 0x000fca0007f5e0ff */
[----:B------:R-:W-:-:S05]  /*0660*/  IMAD.X R7, RZ, RZ, R8, P2 ;  /* 0x000000ffff077224 */ /* 0x000fca00010e0608 */
[----:B-1----:R4:W5:Y:S01]  /*0670*/  ATOMG.E.EXCH.STRONG.GPU PT, RZ, [R6], R13 ;  /* 0x0000000d06ff73a8 */ /* 0x00296200041ee100 */
[----:B------:R-:W-:-:S04]  /*0680*/  DEPBAR {5,4,3,2,1,0} ;  /* 0x0000003f0000791a */ /* 0x000fc80000000000 */
[----:B------:R4:W-:Y:S01]  /*0690*/  UTMACCTL.IV [UR4] ;  /* 0x00000000040079b9 */ /* 0x0009e20008000000 */
[----:B------:R-:W-:Y:S01]  /*06a0*/  NOP ;  /* 0x0000000000007918 */ /* 0x000fe20000000000 */
.L_x_12:
[----:B------:R-:W-:Y:S05]  /*06b0*/  @P0 BRA `(.L_x_13) ;  /* 0x00000000000c0947 */ /* 0x000fea0003800000 */
[----:B------:R0:W-:Y:S01]  /*06c0*/  UTMACMDFLUSH ;  /* 0x00000000000079b7 */ /* 0x0001e20000000000 */
[----:B------:R-:W-:Y:S05]  /*06d0*/  @P0 BRA `(.L_x_13) ;  /* 0x0000000000040947 */ /* 0x000fea0003800000 */
[----:B------:R-:W-:-:S04]  /*06e0*/  DEPBAR.LE SB0, 0x0 ;  /* 0x000080000000791a */ /* 0x000fc80000000000 */
.L_x_13:
[----:B------:R-:W-:Y:S05]  /*06f0*/  WARPSYNC.ALL ;  /* 0x0000000000007948 */ /* 0x000fea0003800000 */
[----:B-----5:R-:W-:Y:S06]  /*0700*/  BAR.SYNC.DEFER_BLOCKING 0x0 ;  /* 0x0000000000007b1d */ /* 0x020fec0000010000 */
[----:B------:R-:W-:Y:S02]  /*0710*/  BSSY B1, `(.L_x_14) ;  /* 0x000000b000017945 */ /* 0x000fe40003800000 */
[----:B------:R-:W-:Y:S06]  /*0720*/  BAR.SYNC.DEFER_BLOCKING 0x0 ;  /* 0x0000000000007b1d */ /* 0x000fec0000010000 */
[----:B------:R1:W-:Y:S01]  /*0730*/  @!P0 STS [R5], RZ ;  /* 0x000000ff05008388 */ /* 0x0003e20000000800 */
[----:B------:R-:W-:Y:S01]  /*0740*/  NOP ;  /* 0x0000000000007918 */ /* 0x000fe20000000000 */
[----:B------:R-:W-:Y:S05]  /*0750*/  @P1 BRA `(.L_x_15) ;  /* 0x0000000000181947 */ /* 0x000fea0003800000 */
[----:B-1234-:R-:W1:Y:S01]  /*0760*/  LDS R6, [UR60+0x8] ;  /* 0x0000083cff067984 */ /* 0x01ee620008000800 */
[----:B------:R-:W2:Y:S01]  /*0770*/  LDC.64 R12, c[0x0][0x218] ;  /* 0x00008600ff0c7b82 */ /* 0x000ea20000000a00 */
[----:B------:R-:W-:Y:S02]  /*0780*/  IMAD.MOV.U32 R7, RZ, RZ, 0x70 ;  /* 0x00000070ff077424 */ /* 0x000fe400078e00ff */
[----:B--2---:R2:W-:Y:S03]  /*0790*/  STS.64 [UR60], R12 ;  /* 0x0000000cff007988 */ /* 0x0045e60008000a3c */
[----:B-1----:R-:W-:-:S05]  /*07a0*/  LOP3.LUT R6, R6, 0x10, R7, 0xd8, !PT ;  /* 0x0000001006067812 */ /* 0x002fca00078ed807 */
[----:B------:R2:W-:Y:S02]  /*07b0*/  STS [UR60+0x8], R6 ;  /* 0x00000806ff007988 */ /* 0x0005e4000800083c */
.L_x_15:
[----:B----4-:R-:W-:Y:S05]  /*07c0*/  BSYNC B1 ;  /* 0x0000000000017941 */ /* 0x010fea0003800000 */
.L_x_14:
[----:B------:R-:W-:Y:S04]  /*07d0*/  BSSY B2, `(.L_x_16) ;  /* 0x000000f000027945 */ /* 0x000fe80003800000 */
[----:B------:R-:W-:Y:S04]  /*07e0*/  BSSY B1, `(.L_x_17) ;  /* 0x000000c000017945 */ /* 0x000fe80003800000 */
[----:B------:R-:W-:Y:S05]  /*07f0*/  @P1 BRA `(.L_x_18) ;  /* 0x0000000000281947 */ /* 0x000fea0003800000 */
[----:B-123--:R-:W1:Y:S01]  /*0800*/  LDS R6, [UR60+0x34] ;  /* 0x0000343cff067984 */ /* 0x00ee620008000800 */
[----:B------:R-:W-:Y:S01]  /*0810*/  IMAD.MOV.U32 R7, RZ, RZ, 0x3f000000 ;  /* 0x3f000000ff077424 */ /* 0x000fe200078e00ff */
[----:B------:R-:W-:Y:S05]  /*0820*/  @P1 BREAK B1 ;  /* 0x0000000000011942 */ /* 0x000fea0003800000 */
[----:B-1----:R-:W-:-:S05]  /*0830*/  LOP3.LUT R6, R6, 0xff000000, R7, 0xb8, !PT ;  /* 0xff00000006067812 */ /* 0x002fca00078eb807 */
[----:B------:R1:W-:Y:S01]  /*0840*/  STS [UR60+0x34], R6 ;  /* 0x00003406ff007988 */ /* 0x0003e2000800083c */
[----:B------:R-:W-:Y:S05]  /*0850*/  @P1 BRA `(.L_x_19) ;  /* 0x0000000000181947 */ /* 0x000fea0003800000 */
[----:B------:R-:W2:Y:S01]  /*0860*/  LDS R7, [UR60+0x38] ;  /* 0x0000383cff077984 */ /* 0x000ea20008000800 */
[----:B-1----:R-:W-:-:S05]  /*0870*/  IMAD.MOV.U32 R6, RZ, RZ, 0x7f ;  /* 0x0000007fff067424 */ /* 0x002fca00078e00ff */
[----:B--2---:R-:W-:-:S05]  /*0880*/  LOP3.LUT R6, R7, 0xff, R6, 0xb8, !PT ;  /* 0x000000ff07067812 */ /* 0x004fca00078eb806 */
[----:B------:R4:W-:Y:S02]  /*0890*/  STS [UR60+0x38], R6 ;  /* 0x00003806ff007988 */ /* 0x0009e4000800083c */
.L_x_18:
[----:B------:R-:W-:Y:S05]  /*08a0*/  BSYNC B1 ;  /* 0x0000000000017941 */ /* 0x000fea0003800000 */
.L_x_17:
[----:B------:R1:W-:Y:S02]  /*08b0*/  @!P1 STS [UR60+0x20], R9 ;  /* 0x00002009ff009988 */ /* 0x0003e4000800083c */
.L_x_19:
[----:B------:R-:W-:Y:S05]  /*08c0*/  BSYNC B2 ;  /* 0x0000000000027941 */ /* 0x000fea0003800000 */
.L_x_16:
[----:B------:R-:W-:Y:S05]  /*08d0*/  WARPSYNC.ALL ;  /* 0x0000000000007948 */ /* 0x000fea0003800000 */
[----:B-1234-:R-:W1:Y:S01]  /*08e0*/  LDC R6, c[0x0][0x22c] ;  /* 0x00008b00ff067b82 */ /* 0x01ee620000000800 */
[----:B------:R-:W-:Y:S01]  /*08f0*/  BSSY B2, `(.L_x_20) ;  /* 0x0000010000027945 */ /* 0x000fe20003800000 */
[----:B-1----:R-:W-:-:S05]  /*0900*/  VIADD R6, R6, 0xffffffff ;  /* 0xffffffff06067836 */ /* 0x002fca0000000000 */
[----:B------:R1:W-:Y:S01]  /*0910*/  @!P1 STS [UR60+0x24], R6 ;  /* 0x00002406ff009988 */ /* 0x0003e2000800083c */
[----:B------:R-:W-:Y:S05]  /*0920*/  @P1 BRA `(.L_x_21) ;  /* 0x0000000000301947 */ /* 0x000fea0003800000 */
[----:B------:R-:W2:Y:S01]  /*0930*/  LDS R9, [UR60+0x34] ;  /* 0x0000343cff097984 */ /* 0x000ea20008000800 */
[----:B------:R-:W3:Y:S03]  /*0940*/  LDC.64 R16, c[0x0][0x240] ;  /* 0x00009000ff107b82 */ /* 0x000ee60000000a00 */
[----:B------:R-:W4:Y:S01]  /*0950*/  LDS R7, [UR60+0x1c] ;  /* 0x00001c3cff077984 */ /* 0x000f220008000800 */
[C---:B---3--:R-:W-:Y:S01]  /*0960*/  SHF.L.U64.HI R12, R16.reuse, 0x1, R17 ;  /* 0x00000001100c7819 */ /* 0x048fe20000010211 */
[----:B------:R-:W-:-:S03]  /*0970*/  IMAD.SHL.U32 R11, R16, 0x2, RZ ;  /* 0x00000002100b7824 */ /* 0x000fc600078e00ff */
[--C-:B------:R-:W-:Y:S02]  /*0980*/  SHF.R.U32.HI R16, RZ, 0x4, R12.reuse ;  /* 0x00000004ff107819 */ /* 0x100fe4000001160c */
[----:B------:R-:W-:-:S05]  /*0990*/  SHF.R.U64 R11, R11, 0x4, R12 ;  /* 0x000000040b0b7819 */ /* 0x000fca000000120c */
[----:B------:R3:W-:Y:S01]  /*09a0*/  STS [UR60+0xc], R11 ;  /* 0x00000c0bff007988 */ /* 0x0007e2000800083c */
[----:B--2---:R-:W-:Y:S02]  /*09b0*/  LOP3.LUT R9, R9, 0x7, RZ, 0xb8, !PT ;  /* 0x0000000709097812 */ /* 0x004fe400078eb8ff */
[----:B----4-:R-:W-:-:S03]  /*09c0*/  LOP3.LUT R7, R7, 0xf, R16, 0xb8, !PT ;  /* 0x0000000f07077812 */ /* 0x010fc600078eb810 */
[----:B------:R3:W-:Y:S04]  /*09d0*/  STS [UR60+0x34], R9 ;  /* 0x00003409ff007988 */ /* 0x0007e8000800083c */
[----:B------:R3:W-:Y:S02]  /*09e0*/  STS [UR60+0x1c], R7 ;  /* 0x00001c07ff007988 */ /* 0x0007e4000800083c */
.L_x_21:
[----:B------:R-:W-:Y:S05]  /*09f0*/  BSYNC B2 ;  /* 0x0000000000027941 */ /* 0x000fea0003800000 */
.L_x_20:
[----:B------:R-:W-:Y:S04]  /*0a00*/  BSSY B3, `(.L_x_22) ;  /* 0x000001a000037945 */ /* 0x000fe80003800000 */
[----:B------:R-:W-:Y:S04]  /*0a10*/  BSSY B2, `(.L_x_23) ;  /* 0x0000015000027945 */ /* 0x000fe80003800000 */
[----:B------:R-:W-:Y:S05]  /*0a20*/  @P1 BRA `(.L_x_24) ;  /* 0x0000000000201947 */ /* 0x000fea0003800000 */
[----:B---3--:R-:W2:Y:S02]  /*0a30*/  LDS R7, [UR60+0x34] ;  /* 0x0000343cff077984 */ /* 0x008ea40008000800 */
[----:B--2---:R-:W-:-:S05]  /*0a40*/  LOP3.LUT R7, R7, 0x38, RZ, 0xb8, !PT ;  /* 0x0000003807077812 */ /* 0x004fca00078eb8ff */
[----:B------:R2:W-:Y:S01]  /*0a50*/  STS [UR60+0x34], R7 ;  /* 0x00003407ff007988 */ /* 0x0005e2000800083c */
[----:B------:R-:W-:Y:S05]  /*0a60*/  @P1 BRA `(.L_x_25) ;  /* 0x0000000000201947 */ /* 0x000fea0003800000 */
[----:B--2---:R-:W2:Y:S01]  /*0a70*/  LDS R7, [UR60+0x8] ;  /* 0x0000083cff077984 */ /* 0x004ea20008000800 */
[----:B------:R-:W-:-:S05]  /*0a80*/  IMAD.MOV.U32 R12, RZ, RZ, 0x780 ;  /* 0x00000780ff0c7424 */ /* 0x000fca00078e00ff */
[----:B--2---:R-:W-:-:S05]  /*0a90*/  LOP3.LUT R7, R7, 0x500, R12, 0xd8, !PT ;  /* 0x0000050007077812 */ /* 0x004fca00078ed80c */
[----:B------:R2:W-:Y:S02]  /*0aa0*/  STS [UR60+0x8], R7 ;  /* 0x00000807ff007988 */ /* 0x0005e4000800083c */
.L_x_24:
[----:B------:R-:W-:Y:S05]  /*0ab0*/  @P1 BRA `(.L_x_26) ;  /* 0x0000000000281947 */ /* 0x000fea0003800000 */
[----:B--23--:R-:W2:Y:S02]  /*0ac0*/  LDS R7, [UR60+0x8] ;  /* 0x0000083cff077984 */ /* 0x00cea40008000800 */
[----:B--2---:R-:W-:-:S05]  /*0ad0*/  LOP3.LUT R7, R7, 0x1800, RZ, 0xb8, !PT ;  /* 0x0000180007077812 */ /* 0x004fca00078eb8ff */
[----:B------:R3:W-:Y:S02]  /*0ae0*/  STS [UR60+0x8], R7 ;  /* 0x00000807ff007988 */ /* 0x0007e4000800083c */
.L_x_25:
[----:B------:R-:W-:Y:S05]  /*0af0*/  @P1 BREAK B2 ;  /* 0x0000000000021942 */ /* 0x000fea0003800000 */
[----:B------:R-:W-:Y:S05]  /*0b00*/  @P1 BRA `(.L_x_27) ;  /* 0x0000000000241947 */ /* 0x000fea0003800000 */
[----:B--23--:R-:W2:Y:S01]  /*0b10*/  LDS R7, [UR60+0x8] ;  /* 0x0000083cff077984 */ /* 0x00cea20008000800 */
[----:B------:R-:W-:-:S05]  /*0b20*/  IMAD.MOV.U32 R12, RZ, RZ, 0x6000 ;  /* 0x00006000ff0c7424 */ /* 0x000fca00078e00ff */
[----:B--2---:R-:W-:-:S04]  /*0b30*/  LOP3.LUT R7, R7, 0x6000, R12, 0xd8, !PT ;  /* 0x0000600007077812 */ /* 0x004fc800078ed80c */
[----:B------:R-:W-:-:S05]  /*0b40*/  LOP3.LUT R7, R7, 0x400000, RZ, 0xb8, !PT ;  /* 0x0040000007077812 */ /* 0x000fca00078eb8ff */
[----:B------:R4:W-:Y:S02]  /*0b50*/  STS [UR60+0x8], R7 ;  /* 0x00000807ff007988 */ /* 0x0009e4000800083c */
.L_x_26:
[----:B------:R-:W-:Y:S05]  /*0b60*/  BSYNC B2 ;  /* 0x0000000000027941 */ /* 0x000fea0003800000 */
.L_x_23:
[----:B--234-:R-:W2:Y:S02]  /*0b70*/  @!P1 LDS R7, [UR60+0x8] ;  /* 0x0000083cff079984 */ /* 0x01cea40008000800 */
[----:B--2---:R-:W-:-:S05]  /*0b80*/  @!P1 LOP3.LUT R7, R7, 0x8000, RZ, 0xb8, !PT ;  /* 0x0000800007079812 */ /* 0x004fca00078eb8ff */
[----:B------:R4:W-:Y:S02]  /*0b90*/  @!P1 STS [UR60+0x8], R7 ;  /* 0x00000807ff009988 */ /* 0x0009e4000800083c */
.L_x_27:
[----:B------:R-:W-:Y:S05]  /*0ba0*/  BSYNC B3 ;  /* 0x0000000000037941 */ /* 0x000fea0003800000 */
.L_x_22:
[----:B------:R-:W-:Y:S05]  /*0bb0*/  WARPSYNC.ALL ;  /* 0x0000000000007948 */ /* 0x000fea0003800000 */
[----:B--234-:R-:W-:-:S05]  /*0bc0*/  VIADD R7, R0, 0x80 ;  /* 0x0000008000077836 */ /* 0x01cfca0000000000 */
[----:B------:R-:W-:-:S04]  /*0bd0*/  IADD3 R11, P2, R7, R2, RZ ;  /* 0x00000002070b7210 */ /* 0x000fc80007f5e0ff */
[----:B------:R-:W-:Y:S01]  /*0be0*/  LEA.HI.X.SX32 R7, R7, R3, 0x1, P2 ;  /* 0x0000000307077211 */ /* 0x000fe200010f0eff */
[----:B------:R-:W-:Y:S08]  /*0bf0*/  @P0 BRA `(.L_x_28) ;  /* 0x0000000000300947 */ /* 0x000ff00003800000 */
[----:B------:R-:W2:Y:S01]  /*0c00*/  S2R R9, SR_LANEID ;  /* 0x0000000000097919 */ /* 0x000ea20000000000 */
[----:B------:R-:W-:Y:S05]  /*0c10*/  WARPSYNC.ALL ;  /* 0x0000000000007948 */ /* 0x000fea0003800000 */
[----:B--2---:R-:W-:-:S05]  /*0c20*/  IMAD.SHL.U32 R16, R9, 0x4, RZ ;  /* 0x0000000409107824 */ /* 0x004fca00078e00ff */
[----:B------:R-:W2:Y:S01]  /*0c30*/  LDS R9, [R16+UR60] ;  /* 0x0000003c10097984 */ /* 0x000ea20008000800 */
[----:B------:R-:W-:Y:S02]  /*0c40*/  R2UR UR4, R11 ;  /* 0x000000000b0472ca */ /* 0x000fe400000e0000 */
[----:B------:R-:W-:Y:S02]  /*0c50*/  R2UR UR5, R7 ;  /* 0x00000000070572ca */ /* 0x000fe400000e0000 */
[----:B------:R-:W-:-:S05]  /*0c60*/  IADD3 R12, P2, R16, R11, RZ ;  /* 0x0000000b100c7210 */ /* 0x000fca0007f5e0ff */
[----:B------:R-:W-:-:S05]  /*0c70*/  IMAD.X R13, RZ, RZ, R7, P2 ;  /* 0x000000ffff0d7224 */ /* 0x000fca00010e0607 */
[----:B--2---:R2:W5:Y:S01]  /*0c80*/  ATOMG.E.EXCH.STRONG.GPU PT, RZ, [R12], R9 ;  /* 0x000000090cff73a8 */ /* 0x00456200041ee100 */
[----:B------:R-:W-:-:S04]  /*0c90*/  DEPBAR {5,4,3,2,1,0} ;  /* 0x0000003f0000791a */ /* 0x000fc80000000000 */
[----:B------:R2:W-:Y:S01]  /*0ca0*/  UTMACCTL.IV [UR4] ;  /* 0x00000000040079b9 */ /* 0x0005e20008000000 */
[----:B------:R-:W-:Y:S01]  /*0cb0*/  NOP ;  /* 0x0000000000007918 */ /* 0x000fe20000000000 */
.L_x_28:
[----:B------:R-:W-:Y:S05]  /*0cc0*/  @P0 BRA `(.L_x_29) ;  /* 0x00000000000c0947 */ /* 0x000fea0003800000 */
[----:B------:R0:W-:Y:S01]  /*0cd0*/  UTMACMDFLUSH ;  /* 0x00000000000079b7 */ /* 0x0001e20000000000 */
[----:B------:R-:W-:Y:S05]  /*0ce0*/  @P0 BRA `(.L_x_29) ;  /* 0x0000000000040947 */ /* 0x000fea0003800000 */
[----:B------:R-:W-:-:S04]  /*0cf0*/  DEPBAR.LE SB0, 0x0 ;  /* 0x000080000000791a */ /* 0x000fc80000000000 */
.L_x_29:
[----:B------:R-:W-:Y:S05]  /*0d00*/  WARPSYNC.ALL ;  /* 0x0000000000007948 */ /* 0x000fea0003800000 */
[----:B-----5:R-:W-:Y:S06]  /*0d10*/  BAR.SYNC.DEFER_BLOCKING 0x0 ;  /* 0x0000000000007b1d */ /* 0x020fec0000010000 */
[----:B------:R-:W-:Y:S02]  /*0d20*/  BSSY B3, `(.L_x_30) ;  /* 0x000000b000037945 */ /* 0x000fe40003800000 */
[----:B------:R-:W-:Y:S06]  /*0d30*/  BAR.SYNC.DEFER_BLOCKING 0x0 ;  /* 0x0000000000007b1d */ /* 0x000fec0000010000 */
[----:B------:R3:W-:Y:S01]  /*0d40*/  @!P0 STS [R5], RZ ;  /* 0x000000ff05008388 */ /* 0x0007e20000000800 */
[----:B------:R-:W-:Y:S01]  /*0d50*/  NOP ;  /* 0x0000000000007918 */ /* 0x000fe20000000000 */
[----:B------:R-:W-:Y:S05]  /*0d60*/  @P1 BRA `(.L_x_31) ;  /* 0x0000000000181947 */ /* 0x000fea0003800000 */
[----:B---3--:R-:W3:Y:S01]  /*0d70*/  LDS R5, [UR60+0x8] ;  /* 0x0000083cff057984 */ /* 0x008ee20008000800 */
[----:B------:R-:W4:Y:S01]  /*0d80*/  LDC.64 R16, c[0x0][0x220] ;  /* 0x00008800ff107b82 */ /* 0x000f220000000a00 */
[----:B--2---:R-:W-:Y:S02]  /*0d90*/  IMAD.MOV.U32 R12, RZ, RZ, 0x70 ;  /* 0x00000070ff0c7424 */ /* 0x004fe400078e00ff */
[----:B----4-:R4:W-:Y:S03]  /*0da0*/  STS.64 [UR60], R16 ;  /* 0x00000010ff007988 */ /* 0x0109e60008000a3c */
[----:B---3--:R-:W-:-:S05]  /*0db0*/  LOP3.LUT R5, R5, 0x10, R12, 0xd8, !PT ;  /* 0x0000001005057812 */ /* 0x008fca00078ed80c */
[----:B------:R4:W-:Y:S02]  /*0dc0*/  STS [UR60+0x8], R5 ;  /* 0x00000805ff007988 */ /* 0x0009e4000800083c */
.L_x_31:
[----:B--2---:R-:W-:Y:S05]  /*0dd0*/  BSYNC B3 ;  /* 0x0000000000037941 */ /* 0x004fea0003800000 */
.L_x_30:
[----:B------:R-:W-:Y:S04]  /*0de0*/  BSSY B4, `(.L_x_32) ;  /* 0x0000011000047945 */ /* 0x000fe80003800000 */
[----:B------:R-:W-:Y:S04]  /*0df0*/  BSSY B3, `(.L_x_33) ;  /* 0x000000e000037945 */ /* 0x000fe80003800000 */
[----:B------:R-:W-:Y:S05]  /*0e00*/  @P1 BRA `(.L_x_34) ;  /* 0x0000000000241947 */ /* 0x000fea0003800000 */
[----:B---34-:R-:W2:Y:S01]  /*0e10*/  LDS R5, [UR60+0x34] ;  /* 0x0000343cff057984 */ /* 0x018ea20008000800 */
[----:B------:R-:W-:-:S05]  /*0e20*/  IMAD.MOV.U32 R12, RZ, RZ, 0x3f000000 ;  /* 0x3f000000ff0c7424 */ /* 0x000fca00078e00ff */
[----:B--2---:R-:W-:-:S05]  /*0e30*/  LOP3.LUT R5, R5, 0xff000000, R12, 0xb8, !PT ;  /* 0xff00000005057812 */ /* 0x004fca00078eb80c */
[----:B------:R2:W-:Y:S01]  /*0e40*/  STS [UR60+0x34], R5 ;  /* 0x00003405ff007988 */ /* 0x0005e2000800083c */
[----:B------:R-:W-:Y:S05]  /*0e50*/  @P1 BRA `(.L_x_35) ;  /* 0x00000000001c1947 */ /* 0x000fea0003800000 */
[----:B--2---:R-:W2:Y:S01]  /*0e60*/  LDS R5, [UR60+0x38] ;  /* 0x0000383cff057984 */ /* 0x004ea20008000800 */
[----:B------:R-:W-:-:S05]  /*0e70*/  IMAD.MOV.U32 R12, RZ, RZ, 0xff ;  /* 0x000000ffff0c7424 */ /* 0x000fca00078e00ff */
[----:B--2---:R-:W-:-:S05]  /*0e80*/  LOP3.LUT R5, R5, 0xff, R12, 0xb8, !PT ;  /* 0x000000ff05057812 */ /* 0x004fca00078eb80c */
[----:B------:R2:W-:Y:S02]  /*0e90*/  STS [UR60+0x38], R5 ;  /* 0x00003805ff007988 */ /* 0x0005e4000800083c */
.L_x_34:
[----:B------:R-:W-:Y:S05]  /*0ea0*/  @P1 BREAK B3 ;  /* 0x0000000000031942 */ /* 0x000fea0003800000 */
[----:B------:R-:W-:Y:S05]  /*0eb0*/  @P1 BRA `(.L_x_36) ;  /* 0x00000000000c1947 */ /* 0x000fea0003800000 */
[----:B------:R1:W-:Y:S02]  /*0ec0*/  STS [UR60+0x20], R6 ;  /* 0x00002006ff007988 */ /* 0x0003e4000800083c */
.L_x_35:
[----:B------:R-:W-:Y:S05]  /*0ed0*/  BSYNC B3 ;  /* 0x0000000000037941 */ /* 0x000fea0003800000 */
.L_x_33:
[----:B------:R1:W-:Y:S02]  /*0ee0*/  @!P1 STS [UR60+0x24], R14 ;  /* 0x0000240eff009988 */ /* 0x0003e4000800083c */
.L_x_36:
[----:B------:R-:W-:Y:S05]  /*0ef0*/  BSYNC B4 ;  /* 0x0000000000047941 */ /* 0x000fea0003800000 */
.L_x_32:
[----:B------:R-:W-:Y:S05]  /*0f00*/  WARPSYNC.ALL ;  /* 0x0000000000007948 */ /* 0x000fea0003800000 */
[----:B------:R-:W-:Y:S04]  /*0f10*/  BSSY B4, `(.L_x_37) ;  /* 0x000000e000047945 */ /* 0x000fe80003800000 */
[----:B------:R-:W-:Y:S05]  /*0f20*/  @P1 BRA `(.L_x_38) ;  /* 0x0000000000301947 */ /* 0x000fea0003800000 */
[----:B-1----:R-:W1:Y:S01]  /*0f30*/  LDS R6, [UR60+0x34] ;  /* 0x0000343cff067984 */ /* 0x002e620008000800 */
[----:B------:R-:W5:Y:S03]  /*0f40*/  LDC.64 R14, c[0x0][0x248] ;  /* 0x00009200ff0e7b82 */ /* 0x000f660000000a00 */
[----:B--234-:R-:W2:Y:S01]  /*0f50*/  LDS R5, [UR60+0x1c] ;  /* 0x00001c3cff057984 */ /* 0x01cea20008000800 */
[C---:B-----5:R-:W-:Y:S01]  /*0f60*/  SHF.L.U64.HI R12, R14.reuse, 0x1, R15 ;  /* 0x000000010e0c7819 */ /* 0x060fe2000001020f */
[----:B------:R-:W-:-:S03]  /*0f70*/  IMAD.SHL.U32 R9, R14, 0x2, RZ ;  /* 0x000000020e097824 */ /* 0x000fc600078e00ff */
[--C-:B------:R-:W-:Y:S02]  /*0f80*/  SHF.R.U32.HI R14, RZ, 0x4, R12.reuse ;  /* 0x00000004ff0e7819 */ /* 0x100fe4000001160c */
[----:B------:R-:W-:-:S05]  /*0f90*/  SHF.R.U64 R9, R9, 0x4, R12 ;  /* 0x0000000409097819 */ /* 0x000fca000000120c */
[----:B------:R3:W-:Y:S01]  /*0fa0*/  STS [UR60+0xc], R9 ;  /* 0x00000c09ff007988 */ /* 0x0007e2000800083c */
[----:B-1----:R-:W-:Y:S02]  /*0fb0*/  LOP3.LUT R6, R6, 0x7, RZ, 0xb8, !PT ;  /* 0x0000000706067812 */ /* 0x002fe400078eb8ff */
[----:B--2---:R-:W-:-:S03]  /*0fc0*/  LOP3.LUT R5, R5, 0xf, R14, 0xb8, !PT ;  /* 0x0000000f05057812 */ /* 0x004fc600078eb80e */
[----:B------:R3:W-:Y:S04]  /*0fd0*/  STS [UR60+0x34], R6 ;  /* 0x00003406ff007988 */ /* 0x0007e8000800083c */
[----:B------:R3:W-:Y:S02]  /*0fe0*/  STS [UR60+0x1c], R5 ;  /* 0x00001c05ff007988 */ /* 0x0007e4000800083c */
.L_x_38:
[----:B------:R-:W-:Y:S05]  /*0ff0*/  BSYNC B4 ;  /* 0x0000000000047941 */ /* 0x000fea0003800000 */
.L_x_37:
[----:B------:R-:W-:Y:S04]  /*1000*/  BSSY B4, `(.L_x_39) ;  /* 0x000001a000047945 */ /* 0x000fe80003800000 */
[----:B------:R-:W-:Y:S04]  /*1010*/  BSSY B5, `(.L_x_40) ;  /* 0x0000015000057945 */ /* 0x000fe80003800000 */
[----:B------:R-:W-:Y:S05]  /*1020*/  @P1 BRA `(.L_x_41) ;  /* 0x0000000000201947 */ /* 0x000fea0003800000 */
[----:B--234-:R-:W2:Y:S02]  /*1030*/  LDS R5, [UR60+0x34] ;  /* 0x0000343cff057984 */ /* 0x01cea40008000800 */
[----:B--2---:R-:W-:-:S05]  /*1040*/  LOP3.LUT R5, R5, 0x38, RZ, 0xb8, !PT ;  /* 0x0000003805057812 */ /* 0x004fca00078eb8ff */
[----:B------:R2:W-:Y:S01]  /*1050*/  STS [UR60+0x34], R5 ;  /* 0x00003405ff007988 */ /* 0x0005e2000800083c */
[----:B------:R-:W-:Y:S05]  /*1060*/  @P1 BRA `(.L_x_42) ;  /* 0x0000000000201947 */ /* 0x000fea0003800000 */
[----:B--2---:R-:W2:Y:S01]  /*1070*/  LDS R5, [UR60+0x8] ;  /* 0x0000083cff057984 */ /* 0x004ea20008000800 */
[----:B-1----:R-:W-:-:S05]  /*1080*/  IMAD.MOV.U32 R6, RZ, RZ, 0x780 ;  /* 0x00000780ff067424 */ /* 0x002fca00078e00ff */
[----:B--2---:R-:W-:-:S05]  /*1090*/  LOP3.LUT R5, R5, 0x500, R6, 0xd8, !PT ;  /* 0x0000050005057812 */ /* 0x004fca00078ed806 */
[----:B------:R1:W-:Y:S02]  /*10a0*/  STS [UR60+0x8], R5 ;  /* 0x00000805ff007988 */ /* 0x0003e4000800083c */
.L_x_41:
[----:B------:R-:W-:Y:S05]  /*10b0*/  @P1 BRA `(.L_x_43) ;  /* 0x0000000000281947 */ /* 0x000fea0003800000 */
[----:B-1234-:R-:W1:Y:S02]  /*10c0*/  LDS R5, [UR60+0x8] ;  /* 0x0000083cff057984 */ /* 0x01ee640008000800 */
[----:B-1----:R-:W-:-:S05]  /*10d0*/  LOP3.LUT R5, R5, 0x1800, RZ, 0xb8, !PT ;  /* 0x0000180005057812 */ /* 0x002fca00078eb8ff */
[----:B------:R3:W-:Y:S02]  /*10e0*/  STS [UR60+0x8], R5 ;  /* 0x00000805ff007988 */ /* 0x0007e4000800083c */
.L_x_42:
[----:B------:R-:W-:Y:S05]  /*10f0*/  @P1 BREAK B5 ;  /* 0x0000000000051942 */ /* 0x000fea0003800000 */
[----:B------:R-:W-:Y:S05]  /*1100*/  @P1 BRA `(.L_x_44) ;  /* 0x0000000000241947 */ /* 0x000fea0003800000 */
[----:B--23--:R-:W2:Y:S01]  /*1110*/  LDS R5, [UR60+0x8] ;  /* 0x0000083cff057984 */ /* 0x00cea20008000800 */
[----:B-1----:R-:W-:-:S05]  /*1120*/  IMAD.MOV.U32 R6, RZ, RZ, 0x6000 ;  /* 0x00006000ff067424 */ /* 0x002fca00078e00ff */
[----:B--2---:R-:W-:-:S04]  /*1130*/  LOP3.LUT R5, R5, 0x6000, R6, 0xd8, !PT ;  /* 0x0000600005057812 */ /* 0x004fc800078ed806 */
[----:B------:R-:W-:-:S05]  /*1140*/  LOP3.LUT R5, R5, 0x400000, RZ, 0xb8, !PT ;  /* 0x0040000005057812 */ /* 0x000fca00078eb8ff */
[----:B------:R1:W-:Y:S02]  /*1150*/  STS [UR60+0x8], R5 ;  /* 0x00000805ff007988 */ /* 0x0003e4000800083c */
.L_x_43:
[----:B------:R-:W-:Y:S05]  /*1160*/  BSYNC B5 ;  /* 0x0000000000057941 */ /* 0x000fea0003800000 */
.L_x_40:
[----:B-1234-:R-:W1:Y:S02]  /*1170*/  @!P1 LDS R5, [UR60+0x8] ;  /* 0x0000083cff059984 */ /* 0x01ee640008000800 */
[----:B-1----:R-:W-:-:S05]  /*1180*/  @!P1 LOP3.LUT R5, R5, 0x8000, RZ, 0xb8, !PT ;  /* 0x0000800005059812 */ /* 0x002fca00078eb8ff */
[----:B------:R4:W-:Y:S02]  /*1190*/  @!P1 STS [UR60+0x8], R5 ;  /* 0x00000805ff009988 */ /* 0x0009e4000800083c */
.L_x_44:
[----:B------:R-:W-:Y:S05]  /*11a0*/  BSYNC B4 ;  /* 0x0000000000047941 */ /* 0x000fea0003800000 */
.L_x_39:
[----:B------:R-:W-:Y:S05]  /*11b0*/  WARPSYNC.ALL ;  /* 0x0000000000007948 */ /* 0x000fea0003800000 */
[----:B------:R1:W-:Y:S01]  /*11c0*/  STL [R1], RZ ;  /* 0x000000ff01007387 */ /* 0x0003e20000100800 */
[----:B------:R-:W-:Y:S01]  /*11d0*/  VIADD R0, R0, 0x100 ;  /* 0x0000010000007836 */ /* 0x000fe20000000000 */
[----:B------:R-:W-:Y:S02]  /*11e0*/  ISETP.GE.AND P2, PT, R19, 0x1, PT ;  /* 0x000000011300780c */ /* 0x000fe40003f46270 */
[----:B------:R-:W-:Y:S01]  /*11f0*/  CS2R R152, SRZ ;  /* 0x0000000000987805 */ /* 0x000fe2000001ff00 */
[----:B------:R1:W-:Y:S01]  /*1200*/  STL [R1+0x4], RZ ;  /* 0x000004ff01007387 */ /* 0x0003e20000100800 */
[----:B------:R-:W-:-:S02]  /*1210*/  SHF.R.U32.HI R19, RZ, 0x5, R228 ;  /* 0x00000005ff137819 */ /* 0x000fc400000116e4 */
[----:B------:R-:W-:Y:S02]  /*1220*/  CS2R R154, SRZ ;  /* 0x00000000009a7805 */ /* 0x000fe4000001ff00 */
[----:B------:R-:W-:Y:S01]  /*1230*/  IADD3 R17, P3, R0, R2, RZ ;  /* 0x0000000200117210 */ /* 0x000fe20007f7e0ff */
[----:B------:R1:W-:Y:S01]  /*1240*/  STL [R1+0x8], RZ ;  /* 0x000008ff01007387 */ /* 0x0003e20000100800 */
[----:B------:R-:W-:Y:S02]  /*1250*/  CS2R R156, SRZ ;  /* 0x00000000009c7805 */ /* 0x000fe4000001ff00 */
[----:B------:R-:W-:Y:S02]  /*1260*/  CS2R R158, SRZ ;  /* 0x00000000009e7805 */ /* 0x000fe4000001ff00 */
[----:B------:R-:W-:Y:S01]  /*1270*/  CS2R R160, SRZ ;  /* 0x0000000000a07805 */ /* 0x000fe2000001ff00 */
[----:B------:R1:W-:Y:S01]  /*1280*/  STL [R1+0xc], RZ ;  /* 0x00000cff01007387 */ /* 0x0003e20000100800 */
[----:B------:R-:W-:-:S02]  /*1290*/  CS2R R162, SRZ ;  /* 0x0000000000a27805 */ /* 0x000fc4000001ff00 */
[----:B------:R-:W-:Y:S02]  /*12a0*/  CS2R R164, SRZ ;  /* 0x0000000000a47805 */ /* 0x000fe4000001ff00 */
[----:B------:R-:W-:Y:S01]  /*12b0*/  CS2R R166, SRZ ;  /* 0x0000000000a67805 */ /* 0x000fe2000001ff00 */
        /* <DEDUP_REMOVED lines=93> */
[----:B------:R-:W-:-:S03]  /*1890*/  LEA.HI.X.SX32 R16, R0, R3, 0x1, P3 ;  /* 0x0000000300107211 */ /* 0x000fc600018f0eff */
[----:B------:R1:W-:Y:S04]  /*18a0*/  STL [R1+0x70], RZ ;  /* 0x000070ff01007387 */ /* 0x0003e80000100800 */
        /* <DEDUP_REMOVED lines=34> */
[----:B------:R1:W-:Y:S01]  /*1ad0*/  STL [R1+0xfc], RZ ;  /* 0x0000fcff01007387 */ /* 0x0003e20000100800 */
[----:B------:R-:W-:Y:S05]  /*1ae0*/  @P0 BRA `(.L_x_45) ;  /* 0x0000000000300947 */ /* 0x000fea0003800000 */
[----:B------:R-:W2:Y:S01]  /*1af0*/  S2R R0, SR_LANEID ;  /* 0x0000000000007919 */ /* 0x000ea20000000000 */
[----:B------:R-:W-:Y:S05]  /*1b00*/  WARPSYNC.ALL ;  /* 0x0000000000007948 */ /* 0x000fea0003800000 */
[----:B--2---:R-:W-:-:S05]  /*1b10*/  IMAD.SHL.U32 R0, R0, 0x4, RZ ;  /* 0x0000000400007824 */ /* 0x004fca00078e00ff */
[----:B---34-:R-:W2:Y:S01]  /*1b20*/  LDS R5, [R0+UR60] ;  /* 0x0000003c00057984 */ /* 0x018ea20008000800 */
        /* <DEDUP_REMOVED lines=8> */
.L_x_45:
[----:B------:R-:W-:Y:S05]  /*1bb0*/  @P0 BRA `(.L_x_46) ;  /* 0x00000000000c0947 */ /* 0x000fea0003800000 */
[----:B------:R0:W-:Y:S01]  /*1bc0*/  UTMACMDFLUSH ;  /* 0x00000000000079b7 */ /* 0x0001e20000000000 */
[----:B------:R-:W-:Y:S05]  /*1bd0*/  @P0 BRA `(.L_x_46) ;  /* 0x0000000000040947 */ /* 0x000fea0003800000 */
[----:B------:R-:W-:-:S04]  /*1be0*/  DEPBAR.LE SB0, 0x0 ;  /* 0x000080000000791a */ /* 0x000fc80000000000 */
.L_x_46:
[----:B------:R-:W-:Y:S05]  /*1bf0*/  WARPSYNC.ALL ;  /* 0x0000000000007948 */ /* 0x000fea0003800000 */
[----:B------:R-:W1:Y:S08]  /*1c00*/  S2UR UR39, SR_CTAID.Y ;  /* 0x00000000002779c3 */ /* 0x000e700000002600 */
[----:B-----5:R-:W-:Y:S01]  /*1c10*/  BAR.SYNC.DEFER_BLOCKING 0x0 ;  /* 0x0000000000007b1d */ /* 0x020fe20000010000 */
[----:B------:R-:W-:-:S02]  /*1c20*/  CS2R R50, SRZ ;  /* 0x0000000000327805 */ /* 0x000fc4000001ff00 */
[----:B------:R-:W-:Y:S02]  /*1c30*/  CS2R R52, SRZ ;  /* 0x0000000000347805 */ /* 0x000fe4000001ff00 */
[----:B------:R-:W-:Y:S02]  /*1c40*/  CS2R R54, SRZ ;  /* 0x0000000000367805 */ /* 0x000fe4000001ff00 */
[----:B------:R-:W-:Y:S02]  /*1c50*/  CS2R R56, SRZ ;  /* 0x0000000000387805 */ /* 0x000fe4000001ff00 */
[----:B------:R-:W-:Y:S01]  /*1c60*/  CS2R R58, SRZ ;  /* 0x00000000003a7805 */ /* 0x000fe2000001ff00 */
[----:B------:R-:W-:Y:S01]  /*1c70*/  VOTEU.ALL UP0, P1 ;  /* 0x00000000003f7886 */ /* 0x000fe20000800000 */
[----:B------:R-:W3:Y:S01]  /*1c80*/  S2UR UR35, SR_CTAID.X ;  /* 0x00000000002379c3 */ /* 0x000ee20000002500 */
[----:B--2---:R-:W-:Y:S01]  /*1c90*/  UMOV UR4, 0x1 ;  /* 0x0000000100047882 */ /* 0x004fe20000000000 */
[----:B------:R-:W-:-:S02]  /*1ca0*/  CS2R R60, SRZ ;  /* 0x00000000003c7805 */ /* 0x000fc4000001ff00 */
[----:B------:R-:W-:Y:S01]  /*1cb0*/  CS2R R62, SRZ ;  /* 0x00000000003e7805 */ /* 0x000fe2000001ff00 */
[----:B------:R-:W-:-:S04]  /*1cc0*/  @!UP0 UIADD3 UR4, -UR4, 0x100000, URZ ;  /* 0x0010000004048890 */ /* 0x000fc8000fffe13f */
[----:B------:R-:W-:Y:S02]  /*1cd0*/  @!UP0 USHF.L.U32 UR5, UR4, 0xb, URZ ;  /* 0x0000000b04058899 */ /* 0x000fe4000800063f */
[----:B------:R-:W-:Y:S01]  /*1ce0*/  @!UP0 USHF.L.U32 UR4, UR4, 0x1, URZ ;  /* 0x0000000104048899 */ /* 0x000fe2000800063f */
[----:B------:R-:W-:Y:S01]  /*1cf0*/  CS2R R64, SRZ ;  /* 0x0000000000407805 */ /* 0x000fe2000001ff00 */
[----:B------:R-:W-:Y:S01]  /*1d00*/  VOTEU.ALL UP0, P1 ;  /* 0x00000000003f7886 */ /* 0x000fe20000800000 */
[----:B------:R-:W-:Y:S02]  /*1d10*/  CS2R R66, SRZ ;  /* 0x0000000000427805 */ /* 0x000fe4000001ff00 */
[----:B------:R-:W-:Y:S02]  /*1d20*/  CS2R R68, SRZ ;  /* 0x0000000000447805 */ /* 0x000fe4000001ff00 */
[----:B------:R-:W-:Y:S02]  /*1d30*/  CS2R R70, SRZ ;  /* 0x0000000000467805 */ /* 0x000fe4000001ff00 */
[----:B------:R-:W-:-:S02]  /*1d40*/  CS2R R72, SRZ ;  /* 0x0000000000487805 */ /* 0x000fc4000001ff00 */
[----:B------:R-:W-:Y:S02]  /*1d50*/  CS2R R74, SRZ ;  /* 0x00000000004a7805 */ /* 0x000fe4000001ff00 */
[----:B------:R-:W-:Y:S02]  /*1d60*/  CS2R R76, SRZ ;  /* 0x00000000004c7805 */ /* 0x000fe4000001ff00 */
[----:B------:R-:W-:Y:S02]  /*1d70*/  CS2R R78, SRZ ;  /* 0x00000000004e7805 */ /* 0x000fe4000001ff00 */
[----:B------:R-:W-:Y:S02]  /*1d80*/  CS2R R80, SRZ ;  /* 0x0000000000507805 */ /* 0x000fe4000001ff00 */
[----:B------:R-:W-:Y:S01]  /*1d90*/  CS2R R82, SRZ ;  /* 0x0000000000527805 */ /* 0x000fe2000001ff00 */
[----:B-1----:R-:W-:Y:S01]  /*1da0*/  USHF.L.U32 UR39, UR39, 0x7, URZ ;  /* 0x0000000727277899 */ /* 0x002fe2000800063f */
[----:B------:R-:W1:Y:S02]  /*1db0*/  FENCE.VIEW.ASYNC.S ;  /* 0x00000000000073c6 */ /* 0x000e640000000000 */
[----:B-1----:R1:W2:Y:S01]  /*1dc0*/  @!UP0 SYNCS.EXCH.64 URZ, [UR60+0x18000], UR4 ;  /* 0x018000043c3f85b2 */ /* 0x0022a20008000100 */
[----:B------:R-:W-:-:S02]  /*1dd0*/  CS2R R84, SRZ ;  /* 0x0000000000547805 */ /* 0x000fc4000001ff00 */
[----:B------:R-:W-:Y:S01]  /*1de0*/  CS2R R86, SRZ ;  /* 0x0000000000567805 */ /* 0x000fe2000001ff00 */
[----:B---3--:R-:W-:Y:S01]  /*1df0*/  USHF.L.U32 UR35, UR35, 0x8, URZ ;  /* 0x0000000823237899 */ /* 0x008fe2000800063f */
[----:B------:R-:W-:Y:S11]  /*1e00*/  @!P2 BRA `(.L_x_47) ;  /* 0x0000002000dca947 */ /* 0x000ff60003800000 */
[----:B------:R3:W-:Y:S01]  /*1e10*/  STL [R1], RZ ;  /* 0x000000ff01007387 */ /* 0x0007e20000100800 */
[----:B------:R-:W-:Y:S01]  /*1e20*/  IMAD.U32 R2, RZ, RZ, UR60 ;  /* 0x0000003cff027e24 */ /* 0x000fe2000f8e00ff */
[----:B------:R-:W-:Y:S01]  /*1e30*/  CS2R R152, SRZ ;  /* 0x0000000000987805 */ /* 0x000fe2000001ff00 */
[----:B------:R-:W-:Y:S01]  /*1e40*/  IMAD.U32 R0, RZ, RZ, UR60 ;  /* 0x0000003cff007e24 */ /* 0x000fe2000f8e00ff */
[----:B------:R3:W-:Y:S01]  /*1e50*/  STL [R1+0x4], RZ ;  /* 0x000004ff01007387 */ /* 0x0007e20000100800 */
[----:B------:R-:W-:Y:S02]  /*1e60*/  CS2R R154, SRZ ;  /* 0x00000000009a7805 */ /* 0x000fe4000001ff00 */
[----:B------:R-:W-:Y:S01]  /*1e70*/  SHF.R.U32.HI R2, RZ, 0x4, R2 ;  /* 0x00000004ff027819 */ /* 0x000fe20000011602 */
[----:B------:R-:W-:Y:S01]  /*1e80*/  VIADD R0, R0, 0x10000 ;  /* 0x0001000000007836 */ /* 0x000fe20000000000 */
[----:B------:R3:W-:Y:S01]  /*1e90*/  STL [R1+0x8], RZ ;  /* 0x000008ff01007387 */ /* 0x0007e20000100800 */
[----:B------:R-:W-:-:S02]  /*1ea0*/  CS2R R156, SRZ ;  /* 0x00000000009c7805 */ /* 0x000fc4000001ff00 */
[----:B------:R-:W-:Y:S02]  /*1eb0*/  SGXT.U32 R9, R2, 0xe ;  /* 0x0000000e0209781a */ /* 0x000fe40000000000 */
[----:B------:R-:W-:Y:S01]  /*1ec0*/  CS2R R2, SRZ ;  /* 0x0000000000027805 */ /* 0x000fe2000001ff00 */
[----:B------:R3:W-:Y:S01]  /*1ed0*/  STL [R1+0xc], RZ ;  /* 0x00000cff01007387 */ /* 0x0007e20000100800 */
[----:B------:R-:W-:Y:S02]  /*1ee0*/  SHF.R.U32.HI R0, RZ, 0x4, R0 ;  /* 0x00000004ff007819 */ /* 0x000fe40000011600 */
[----:B------:R-:W-:Y:S02]  /*1ef0*/  CS2R R158, SRZ ;  /* 0x00000000009e7805 */ /* 0x000fe4000001ff00 */
[----:B----4-:R-:W-:Y:S01]  /*1f00*/  IADD3 R5, P0, R9, 0x2, RZ ;  /* 0x0000000209057810 */ /* 0x010fe20007f1e0ff */
[----:B------:R3:W-:Y:S01]  /*1f10*/  STL [R1+0x10], RZ ;  /* 0x000010ff01007387 */ /* 0x0007e20000100800 */
[----:B------:R-:W-:-:S02]  /*1f20*/  SGXT.U32 R0, R0, 0xe ;  /* 0x0000000e0000781a */ /* 0x000fc40000000000 */
[----:B------:R-:W-:Y:S02]  /*1f30*/  CS2R R160, SRZ ;  /* 0x0000000000a07805 */ /* 0x000fe4000001ff00 */
[----:B------:R-:W-:Y:S01]  /*1f40*/  IADD3.X R2, R2, 0x40000040, RZ, P0, !PT ;  /* 0x4000004002027810 */ /* 0x000fe200007fe4ff */
[----:B------:R3:W-:Y:S01]  /*1f50*/  STL [R1+0x14], RZ ;  /* 0x000014ff01007387 */ /* 0x0007e20000100800 */
[----:B-1----:R-:W-:Y:S02]  /*1f60*/  R2UR UR4, R5 ;  /* 0x00000000050472ca */ /* 0x002fe400000e0000 */
[----:B------:R-:W-:Y:S02]  /*1f70*/  CS2R R162, SRZ ;  /* 0x0000000000a27805 */ /* 0x000fe4000001ff00 */
[----:B------:R-:W-:Y:S01]  /*1f80*/  R2UR UR5, R2 ;  /* 0x00000000020572ca */ /* 0x000fe200000e0000 */
[----:B------:R3:W-:Y:S01]  /*1f90*/  STL [R1+0x18], RZ ;  /* 0x000018ff01007387 */ /* 0x0007e20000100800 */
[----:B------:R-:W-:-:S02]  /*1fa0*/  IADD3 R6, P2, R0, 0x2, RZ ;  /* 0x0000000200067810 */ /* 0x000fc40007f5e0ff */
[----:B------:R-:W-:Y:S02]  /*1fb0*/  CS2R R164, SRZ ;  /* 0x0000000000a47805 */ /* 0x000fe4000001ff00 */
[----:B------:R-:W-:Y:S01]  /*1fc0*/  R2UR UR42, R0 ;  /* 0x00000000002a72ca */ /* 0x000fe200000e0000 */
[----:B------:R3:W-:Y:S01]  /*1fd0*/  STL [R1+0x1c], RZ ;  /* 0x00001cff01007387 */ /* 0x0007e20000100800 */
[----:B------:R-:W-:Y:S01]  /*1fe0*/  IADD3.X R3, R3, 0x40000040, RZ, P2, !PT ;  /* 0x4000004003037810 */ /* 0x000fe200017fe4ff */
[----:B------:R-:W-:Y:S01]  /*1ff0*/  IMAD.MOV.U32 R0, RZ, RZ, RZ ;  /* 0x000000ffff007224 */ /* 0x000fe200078e00ff */
[----:B------:R-:W-:Y:S01]  /*2000*/  R2UR UR6, R6 ;  /* 0x00000000060672ca */ /* 0x000fe200000e0000 */
[----:B------:R3:W-:Y:S01]  /*2010*/  STL [R1+0x20], RZ ;  /* 0x000020ff01007387 */ /* 0x0007e20000100800 */
[----:B------:R-:W-:Y:S02]  /*2020*/  R2UR UR7, R3 ;  /* 0x00000000030772ca */ /* 0x000fe400000e0000 */
[----:B------:R-:W-:-:S02]  /*2030*/  CS2R R166, SRZ ;  /* 0x0000000000a67805 */ /* 0x000fc4000001ff00 */
[----:B------:R-:W-:Y:S01]  /*2040*/  CS2R R168, SRZ ;  /* 0x0000000000a87805 */ /* 0x000fe2000001ff00 */
[----:B------:R3:W-:Y:S01]  /*2050*/  STL [R1+0x24], RZ ;  /* 0x000024ff01007387 */ /* 0x0007e20000100800 */
[----:B------:R-:W-:Y:S01]  /*2060*/  UIADD3.64 UR10, UR4, 0x1fe, URZ ;  /* 0x000001fe040a7897 */ /* 0x000fe2000fffe03f */
[----:B------:R-:W-:Y:S01]  /*2070*/  CS2R R170, SRZ ;  /* 0x0000000000aa7805 */ /* 0x000fe2000001ff00 */
[----:B------:R-:W-:Y:S01]  /*2080*/  UIADD3.64 UR10, UR4, 0x202, URZ ;  /* 0x00000202040a7897 */ /* 0x000fe2000fffe03f */
        /* <DEDUP_REMOVED lines=114> */
[----:B------:R-:W-:Y:S01]  /*27b0*/  CS2R R62, SRZ ;  /* 0x00000000003e7805 */ /* 0x000fe2000001ff00 */
[----:B------:R-:W-:Y:S01]  /*27c0*/  UIADD3.64 UR14, UR4, 0xc00, URZ ;  /* 0x00000c00040e7897 */ /* 0x000fe2000fffe03f */
[----:B------:R3:W-:Y:S01]  /*27d0*/  STL [R1+0x9c], RZ ;  /* 0x00009cff01007387 */ /* 0x0007e20000100800 */
[----:B------:R-:W-:Y:S01]  /*27e0*/  CS2R R64, SRZ ;  /* 0x0000000000407805 */ /* 0x000fe2000001ff00 */
[----:B------:R-:W-:Y:S01]  /*27f0*/  UIADD3.64 UR10, UR4, 0x5fe, URZ ;  /* 0x000005fe040a7897 */ /* 0x000fe2000fffe03f */
        /* <DEDUP_REMOVED lines=14> */
[----:B------:R-:W-:Y:S01]  /*28e0*/  CS2R R86, SRZ ;  /* 0x0000000000567805 */ /* 0x000fe2000001ff00 */
[----:B------:R-:W-:-:S02]  /*28f0*/  UIADD3.64 UR14, UR4, 0xc04, URZ ;  /* 0x00000c04040e7897 */ /* 0x000fc4000fffe03f */
[----:B------:R3:W-:Y:S01]  /*2900*/  STL [R1+0xb0], RZ ;  /* 0x0000b0ff01007387 */ /* 0x0007e20000100800 */
[----:B------:R-:W-:Y:S02]  /*2910*/  UIADD3.64 UR10, UR4, 0x602, URZ ;  /* 0x00000602040a7897 */ /* 0x000fe4000fffe03f */
[----:B------:R-:W-:Y:S01]  /*2920*/  UIADD3.64 UR14, UR4, 0x600, URZ ;  /* 0x00000600040e7897 */ /* 0x000fe2000fffe03f */
[----:B------:R3:W-:Y:S01]  /*2930*/  STL [R1+0xb4], RZ ;  /* 0x0000b4ff01007387 */ /* 0x0007e20000100800 */
[----:B------:R-:W-:Y:S02]  /*2940*/  UIADD3.64 UR10, UR4, 0x604, URZ ;  /* 0x00000604040a7897 */ /* 0x000fe4000fffe03f */
[----:B------:R-:W-:Y:S01]  /*2950*/  UIADD3.64 UR8, UR4, 0x2, URZ ;  /* 0x0000000204087897 */ /* 0x000fe2000fffe03f */
[----:B------:R3:W-:Y:S01]  /*2960*/  STL [R1+0xb8], RZ ;  /* 0x0000b8ff01007387 */ /* 0x0007e20000100800 */
[----:B------:R-:W-:Y:S02]  /*2970*/  UIADD3.64 UR12, UR4, 0x4, URZ ;  /* 0x00000004040c7897 */ /* 0x000fe4000fffe03f */
[----:B------:R-:W-:Y:S01]  /*2980*/  UIADD3.64 UR16, UR4, 0x7fe, URZ ;  /* 0x000007fe04107897 */ /* 0x000fe2000fffe03f */
[----:B------:R3:W-:Y:S01]  /*2990*/  STL [R1+0xbc], RZ ;  /* 0x0000bcff01007387 */ /* 0x0007e20000100800 */
[----:B------:R-:W-:-:S02]  /*29a0*/  UIADD3.64 UR20, UR4, 0x800, URZ ;  /* 0x0000080004147897 */ /* 0x000fc4000fffe03f */
[----:B------:R-:W-:Y:S01]  /*29b0*/  UIADD3.64 UR24, UR4, 0x802, URZ ;  /* 0x0000080204187897 */ /* 0x000fe2000fffe03f */
[----:B------:R3:W-:Y:S01]  /*29c0*/  STL [R1+0xc0], RZ ;  /* 0x0000c0ff01007387 */ /* 0x0007e20000100800 */
[----:B------:R-:W-:Y:S01]  /*29d0*/  UIADD3.64 UR28, UR4, 0x804, URZ ;  /* 0x00000804041c7897 */ /* 0x000fe2000fffe03f */
[----:B------:R-:W-:Y:S02]  /*29e0*/  UMOV UR43, 0x40000040 ;  /* 0x40000040002b7882 */ /* 0x000fe40000000000 */
[----:B------:R3:W-:Y:S01]  /*29f0*/  STL [R1+0xc4], RZ ;  /* 0x0000c4ff01007387 */ /* 0x0007e20000100800 */
[----:B------:R-:W-:Y:S02]  /*2a00*/  UIADD3.64 UR44, UR4, 0xdfe, URZ ;  /* 0x00000dfe042c7897 */ /* 0x000fe4000fffe03f */
[----:B------:R-:W-:Y:S01]  /*2a10*/  UIADD3.64 UR48, UR4, 0xe00, URZ ;  /* 0x00000e0004307897 */ /* 0x000fe2000fffe03f */
[----:B------:R3:W-:Y:S01]  /*2a20*/  STL [R1+0xc8], RZ ;  /* 0x0000c8ff01007387 */ /* 0x0007e20000100800 */
[----:B------:R-:W-:-:S02]  /*2a30*/  UIADD3.64 UR52, UR4, 0xe02, URZ ;  /* 0x00000e0204347897 */ /* 0x000fc4000fffe03f */
        /* <DEDUP_REMOVED lines=19> */
[----:B------:R3:W-:Y:S02]  /*2b70*/  STL [R1+0xfc], RZ ;  /* 0x0000fcff01007387 */ /* 0x0007e40000100800 */
.L_x_49:
[----:B--2---:R-:W-:Y:S01]  /*2b80*/  BAR.SYNC.DEFER_BLOCKING 0x0 ;  /* 0x0000000000007b1d */ /* 0x004fe20000010000 */
[----:B------:R-:W-:Y:S02]  /*2b90*/  R2UR UR32, R10 ;  /* 0x000000000a2072ca */ /* 0x000fe400000e0000 */
[----:B------:R-:W-:Y:S02]  /*2ba0*/  ELECT P0, URZ, PT ;  /* 0x00000000003f782f */ /* 0x000fe40003800000 */
[----:B------:R-:W-:Y:S02]  /*2bb0*/  R2UR UR34, R0 ;  /* 0x00000000002272ca */ /* 0x000fe400000e0000 */
[----:B------:R-:W-:Y:S02]  /*2bc0*/  R2UR UR38, R11 ;  /* 0x000000000b2672ca */ /* 0x000fe400000e0000 */
[----:B------:R-:W-:-:S05]  /*2bd0*/  ISETP.LT.U32.AND P0, PT, R18, 0x40, P0 ;  /* 0x000000401200780c */ /* 0x000fca0000701070 */
[----:B------:R-:W-:Y:S01]  /*2be0*/  IMAD.U32 R2, RZ, RZ, UR32 ;  /* 0x00000020ff027e24 */ /* 0x000fe2000f8e00ff */
[----:B------:R-:W-:-:S07]  /*2bf0*/  R2UR UR32, R8 ;  /* 0x00000000082072ca */ /* 0x000fce00000e0000 */
[----:B------:R-:W-:Y:S01]  /*2c00*/  @P0 R2UR UR36, R2 ;  /* 0x00000000022402ca */ /* 0x000fe200000e0000 */
[----:B------:R-:W-:Y:S01]  /*2c10*/  @!P1 IMAD.MOV.U32 R2, RZ, RZ, 0x18000 ;  /* 0x00018000ff029424 */ /* 0x000fe200078e00ff */
[----:B------:R-:W-:Y:S01]  /*2c20*/  VOTEU.ANY UP0, P0 ;  /* 0x00000000003f7886 */ /* 0x000fe20000000100 */
[----:B------:R-:W-:Y:S02]  /*2c30*/  VOTEU.ANY UP1, P0 ;  /* 0x00000000003f7886 */ /* 0x000fe40000020100 */
[----:B------:R1:W-:Y:S01]  /*2c40*/  @!P1 SYNCS.ARRIVE.TRANS64 RZ, [UR60+0x18000], R2 ;  /* 0x01800002ffff99a7 */ /* 0x0003e2000800003c */
[----:B------:R2:W-:Y:S06]  /*2c50*/  MEMBAR.ALL.CTA ;  /* 0x0000000000007992 */ /* 0x0005ec0000008000 */
[----:B--2---:R-:W2:Y:S01]  /*2c60*/  FENCE.VIEW.ASYNC.S ;  /* 0x00000000000073c6 */ /* 0x004ea20000000000 */
[----:B------:R-:W-:Y:S01]  /*2c70*/  @UP0 UIADD3 UR33, UR60, 0x18000, URZ ;  /* 0x000180003c210890 */ /* 0x000fe2000fffe03f */
[----:B------:R-:W-:-:S05]  /*2c80*/  IMAD.U32 R3, RZ, RZ, UR32 ;  /* 0x00000020ff037e24 */ /* 0x000fca000f8e00ff */
[----:B------:R-:W-:Y:S01]  /*2c90*/  @P0 R2UR UR37, R3 ;  /* 0x00000000032502ca */ /* 0x000fe200000e0000 */
[----:B--2---:R-:W-:Y:S01]  /*2ca0*/  BAR.SYNC.DEFER_BLOCKING 0x0 ;  /* 0x0000000000007b1d */ /* 0x004fe20000010000 */
[----:B------:R-:W-:Y:S02]  /*2cb0*/  LOP3.LUT R3, R19, 0x1, RZ, 0xc0, !PT ;  /* 0x0000000113037812 */ /* 0x000fe400078ec0ff */
[----:B------:R-:W-:Y:S02]  /*2cc0*/  ELECT P0, URZ, PT ;  /* 0x00000000003f782f */ /* 0x000fe40003800000 */
[----:B------:R-:W-:Y:S02]  /*2cd0*/  R2UR UR32, R3 ;  /* 0x00000000032072ca */ /* 0x000fe400000e0000 */
[----:B------:R-:W-:-:S11]  /*2ce0*/  ISETP.LT.U32.AND P0, PT, R18, 0x40, P0 ;  /* 0x000000401200780c */ /* 0x000fd60000701070 */
[----:B------:R-:W-:Y:S02]  /*2cf0*/  ULEA UR34, UR32, UR34, 0x6 ;  /* 0x0000002220227291 */ /* 0x000fe4000f8e303f */
[----:B------:R-:W-:Y:S01]  /*2d00*/  ULEA UR32, UR32, UR60, 0xf ;  /* 0x0000003c20207291 */ /* 0x000fe2000f8e783f */
[----:B------:R-:W-:-:S05]  /*2d10*/  VOTEU.ANY UP0, P0 ;  /* 0x00000000003f7886 */ /* 0x000fca0000000100 */
[----:B-1----:R-:W-:-:S03]  /*2d20*/  IMAD.U32 R2, RZ, RZ, UR32 ;  /* 0x00000020ff027e24 */ /* 0x002fc6000f8e00ff */
[----:B------:R1:W-:Y:S01]  /*2d30*/  @UP1 UTMALDG.2D [UR32], [UR36] ;  /* 0x00000020240015b4 */ /* 0x0003e20008008000 */
[----:B------:R-:W-:Y:S01]  /*2d40*/  IMAD R2, R3, -0x4000, R2 ;  /* 0xffffc00003027824 */ /* 0x000fe200078e0202 */
[----:B------:R-:W-:-:S03]  /*2d50*/  VOTEU.ANY UP1, P0 ;  /* 0x00000000003f7886 */ /* 0x000fc60000020100 */
[----:B------:R-:W-:Y:S01]  /*2d60*/  @P0 VIADD R2, R2, 0x10000 ;  /* 0x0001000002020836 */ /* 0x000fe20000000000 */
[----:B-1----:R-:W-:Y:S01]  /*2d70*/  R2UR UR32, R7 ;  /* 0x00000000072072ca */ /* 0x002fe200000e0000 */
[----:B------:R-:W-:-:S03]  /*2d80*/  @UP0 UIADD3 UR37, UR60, 0x18000, URZ ;  /* 0x000180003c250890 */ /* 0x000fc6000fffe03f */
[----:B------:R-:W-:Y:S01]  /*2d90*/  @P0 R2UR UR36, R2 ;  /* 0x00000000022402ca */ /* 0x000fe200000e0000 */
[----:B------:R-:W-:Y:S01]  /*2da0*/  IMAD.U32 R2, RZ, RZ, UR38 ;  /* 0x00000026ff027e24 */ /* 0x000fe2000f8e00ff */
[----:B------:R-:W-:-:S07]  /*2db0*/  UMOV UR38, UR34 ;  /* 0x0000002200267c82 */ /* 0x000fce0008000000 */
[----:B------:R-:W-:Y:S01]  /*2dc0*/  IMAD.U32 R3, RZ, RZ, UR32 ;  /* 0x00000020ff037e24 */ /* 0x000fe2000f8e00ff */
[----:B------:R-:W-:Y:S02]  /*2dd0*/  @P0 R2UR UR32, R2 ;  /* 0x00000000022002ca */ /* 0x000fe400000e0000 */
[----:B------:R-:W-:Y:S02]  /*2de0*/  SHF.L.U32 R2, R4, 0x1f, RZ ;  /* 0x0000001f04027819 */ /* 0x000fe400000006ff */
[----:B------:R-:W-:Y:S01]  /*2df0*/  @P0 R2UR UR33, R3 ;  /* 0x00000000032102ca */ /* 0x000fe200000e0000 */
[----:B------:R-:W-:-:S12]  /*2e00*/  BAR.SYNC.DEFER_BLOCKING 0x0 ;  /* 0x0000000000007b1d */ /* 0x000fd80000010000 */
[----:B------:R1:W-:Y:S01]  /*2e10*/  @UP1 UTMALDG.2D [UR36], [UR32] ;  /* 0x00000024200015b4 */ /* 0x0003e20008008000 */
[----:B------:R-:W-:Y:S06]  /*2e20*/  BAR.SYNC.DEFER_BLOCKING 0x0 ;  /* 0x0000000000007b1d */ /* 0x000fec0000010000 */
[----:B------:R-:W2:Y:S02]  /*2e30*/  SYNCS.PHASECHK.TRANS64.TRYWAIT P0, [UR60+0x18000], R2 ;  /* 0x01800002ff0075a7 */ /* 0x000ea4000800017c */
[----:B-12---:R-:W-:Y:S05]  /*2e40*/  @!P0 BRA `(.L_x_48) ;  /* 0x0000002400208947 */ /* 0x006fea0003800000 */
.L_x_50:
[----:B------:R-:W-:Y:S04]  /*2e50*/  STL.64 [R1+0x1f8], R86 ;  /* 0x0001f85601007387 */ /* 0x000fe80000100a00 */
        /* <DEDUP_REMOVED lines=30> */
[----:B------:R1:W-:Y:S04]  /*3040*/  STL.64 [R1+0x100], R24 ;  /* 0x0001001801007387 */ /* 0x0003e80000100a00 */
[----:B-1----:R-:W2:Y:S04]  /*3050*/  LDL.LU.64 R24, [R1] ;  /* 0x0000000001187983 */ /* 0x002ea80000300a00 */
[----:B------:R-:W2:Y:S04]  /*3060*/  LDL.LU.64 R26, [R1+0x8] ;  /* 0x00000800011a7983 */ /* 0x000ea80000300a00 */
        /* <DEDUP_REMOVED lines=29> */
[----:B------:R-:W2:Y:S01]  /*3240*/  LDL.LU.64 R86, [R1+0xf8] ;  /* 0x0000f80001567983 */ /* 0x000ea20000300a00 */
[----:B------:R-:W-:Y:S01]  /*3250*/  R2UR UR40, R9 ;  /* 0x00000000092872ca */ /* 0x000fe200000e0000 */
[----:B------:R-:W-:Y:S01]  /*3260*/  UMOV UR41, 0x40000040 ;  /* 0x4000004000297882 */ /* 0x000fe20000000000 */
[----:B------:R-:W-:Y:S01]  /*3270*/  UIADD3.64 UR36, UR4, 0x1fe, URZ ;  /* 0x000001fe04247897 */ /* 0x000fe2000fffe03f */
[----:B------:R-:W-:-:S02]  /*3280*/  MOV R3, UR39 ;  /* 0x0000002700037c02 */ /* 0x000fc40008000f00 */
[----:B------:R-:W-:Y:S02]  /*3290*/  MOV R6, UR57 ;  /* 0x0000003900067c02 */ /* 0x000fe40008000f00 */
[----:B------:R-:W-:Y:S02]  /*32a0*/  MOV R5, UR56 ;  /* 0x0000003800057c02 */ /* 0x000fe40008000f00 */
[----:B------:R-:W-:Y:S01]  /*32b0*/  MOV R2, UR35 ;  /* 0x0000002300027c02 */ /* 0x000fe20008000f00 */
[----:B--2---:R-:W-:-:S06]  /*32c0*/  WARPGROUP.ARRIVE ;  /* 0x00000000000079c5 */ /* 0x004fcc0000000000 */
[----:B------:R-:W-:Y:S03]  /*32d0*/  HGMMA.64x128x16.F32.BF16 R24, gdesc[UR40], R24, gsb0 ;  /* 0x01e00000281879f0 */ /* 0x000fe60008001818 */
[----:B------:R-:W-:Y:S02]  /*32e0*/  WARPGROUP.DEPBAR.LE gsb0, 0x0 ;  /* 0x00008000000079c5 */ /* 0x000fe40000010000 */
[----:B------:R-:W-:-:S07]  /*32f0*/  WARPGROUP.ARRIVE ;  /* 0x00000000000079c5 */ /* 0x000fce0000000000 */
        /* <DEDUP_REMOVED lines=15> */
[----:B------:R-:W-:Y:S01]  /*33f0*/  HGMMA.64x128x16.F32.BF16 R24, gdesc[UR24], R24, gsb0 ;  /* 0x01e00000181879f0 */ /* 0x000fe20008001818 */
[----:B------:R-:W-:Y:S01]  /*3400*/  UMOV UR38, UR42 ;  /* 0x0000002a00267c82 */ /* 0x000fe20008000000 */
[----:B------:R-:W-:Y:S01]  /*3410*/  UMOV UR39, UR43 ;  /* 0x0000002b00277c82 */ /* 0x000fe20008000000 */
[----:B------:R-:W-:Y:S02]  /*3420*/  WARPGROUP.DEPBAR.LE gsb0, 0x0 ;  /* 0x00008000000079c5 */ /* 0x000fe40000010000 */
[----:B------:R-:W-:-:S07]  /*3430*/  WARPGROUP.ARRIVE ;  /* 0x00000000000079c5 */ /* 0x000fce0000000000 */
[----:B------:R-:W-:Y:S01]  /*3440*/  HGMMA.64x128x16.F32.BF16 R24, gdesc[UR28], R24, gsb0 ;  /* 0x01e000001c1879f0 */ /* 0x000fe20008001818 */
[----:B------:R-:W-:Y:S01]  /*3450*/  UIADD3.64 UR56, UR4, 0x200, URZ ;  /* 0x0000020004387897 */ /* 0x000fe2000fffe03f */
[----:B------:R-:W-:Y:S01]  /*3460*/  UMOV UR58, UR6 ;  /* 0x00000006003a7c82 */ /* 0x000fe20008000000 */
[----:B------:R-:W-:Y:S01]  /*3470*/  UMOV UR59, UR7 ;  /* 0x00000007003b7c82 */ /* 0x000fe20008000000 */
[----:B------:R-:W-:Y:S02]  /*3480*/  WARPGROUP.DEPBAR.LE gsb0, 0x0 ;  /* 0x00008000000079c5 */ /* 0x000fe40000010000 */
[----:B------:R-:W-:Y:S01]  /*3490*/  WARPGROUP.ARRIVE ;  /* 0x00000000000079c5 */ /* 0x000fe20000000000 */
[----:B------:R-:W-:Y:S01]  /*34a0*/  UIADD3.64 UR32, UR4, 0x3fe, URZ ;  /* 0x000003fe04207897 */ /* 0x000fe2000fffe03f */
[----:B------:R-:W-:Y:S04]  /*34b0*/  STL.64 [R1], R24 ;  /* 0x0000001801007387 */ /* 0x000fe80000100a00 */
[----:B------:R-:W-:Y:S01]  /*34c0*/  HGMMA.64x128x16.F32.BF16 R152, gdesc[UR36], R152, gsb0 ;  /* 0x01e00000249879f0 */ /* 0x000fe20008001898 */
[----:B------:R-:W-:Y:S01]  /*34d0*/  UIADD3.64 UR36, UR4, 0x202, URZ ;  /* 0x0000020204247897 */ /* 0x000fe2000fffe03f */
[----:B------:R-:W-:Y:S01]  /*34e0*/  STL.64 [R1+0x8], R26 ;  /* 0x0000081a01007387 */ /* 0x000fe20000100a00 */
[----:B------:R-:W-:Y:S01]  /*34f0*/  UMOV UR38, UR10 ;  /* 0x0000000a00267c82 */ /* 0x000fe20008000000 */
[----:B------:R-:W-:Y:S01]  /*3500*/  UMOV UR39, UR11 ;  /* 0x0000000b00277c82 */ /* 0x000fe20008000000 */
[----:B------:R-:W-:Y:S01]  /*3510*/  UMOV UR34, UR42 ;  /* 0x0000002a00227c82 */ /* 0x000fe20008000000 */
[----:B------:R-:W-:Y:S01]  /*3520*/  UMOV UR35, UR43 ;  /* 0x0000002b00237c82 */ /* 0x000fe20008000000 */
        /* <DEDUP_REMOVED lines=29> */
[----:B------:R1:W-:Y:S01]  /*3700*/  STL.64 [R1+0xf8], R86 ;  /* 0x0000f85601007387 */ /* 0x0003e20000100a00 */
[----:B------:R-:W-:-:S02]  /*3710*/  WARPGROUP.DEPBAR.LE gsb0, 0x0 ;  /* 0x00008000000079c5 */ /* 0x000fc40000010000 */
[----:B------:R-:W-:Y:S01]  /*3720*/  WARPGROUP.ARRIVE ;  /* 0x00000000000079c5 */ /* 0x000fe20000000000 */
[----:B-1----:R-:W2:Y:S04]  /*3730*/  LDL.LU.64 R86, [R1+0x1f8] ;  /* 0x0001f80001567983 */ /* 0x002ea80000300a00 */
[----:B------:R-:W2:Y:S01]  /*3740*/  LDL.LU.64 R84, [R1+0x1f0] ;  /* 0x0001f00001547983 */ /* 0x000ea20000300a00 */
[----:B------:R-:W-:Y:S01]  /*3750*/  HGMMA.64x128x16.F32.BF16 R152, gdesc[UR56], R152, gsb0 ;  /* 0x01e00000389879f0 */ /* 0x000fe20008001898 */
[----:B------:R-:W-:Y:S01]  /*3760*/  UIADD3.64 UR56, UR4, 0x204, URZ ;  /* 0x0000020404387897 */ /* 0x000fe2000fffe03f */
[----:B------:R-:W-:Y:S01]  /*3770*/  UMOV UR58, UR14 ;  /* 0x0000000e003a7c82 */ /* 0x000fe20008000000 */
[----:B------:R-:W-:Y:S01]  /*3780*/  UMOV UR59, UR15 ;  /* 0x0000000f003b7c82 */ /* 0x000fe20008000000 */
        /* <DEDUP_REMOVED lines=30> */
[----:B------:R-:W-:Y:S01]  /*3970*/  UMOV UR46, UR18 ;  /* 0x00000012002e7c82 */ /* 0x000fe20008000000 */
[----:B------:R-:W-:Y:S01]  /*3980*/  UMOV UR47, UR19 ;  /* 0x00000013002f7c82 */ /* 0x000fe20008000000 */
[----:B------:R-:W-:Y:S01]  /*3990*/  UMOV UR50, UR22 ;  /* 0x0000001600327c82 */ /* 0x000fe20008000000 */
[----:B------:R-:W-:Y:S01]  /*39a0*/  UMOV UR51, UR23 ;  /* 0x0000001700337c82 */ /* 0x000fe20008000000 */
[----:B------:R-:W-:Y:S01]  /*39b0*/  UMOV UR54, UR26 ;  /* 0x0000001a00367c82 */ /* 0x000fe20008000000 */
[----:B------:R-:W-:Y:S01]  /*39c0*/  UMOV UR55, UR27 ;  /* 0x0000001b00377c82 */ /* 0x000fe20008000000 */
[----:B------:R-:W-:Y:S01]  /*39d0*/  VIADD R0, R0, 0x80 ;  /* 0x0000008000007836 */ /* 0x000fe20000000000 */
[----:B------:R-:W-:Y:S01]  /*39e0*/  LOP3.LUT R4, R4, 0x1, RZ, 0x3c, !PT ;  /* 0x0000000104047812 */ /* 0x000fe200078e3cff */
[----:B------:R-:W-:-:S02]  /*39f0*/  WARPGROUP.DEPBAR.LE gsb0, 0x0 ;  /* 0x00008000000079c5 */ /* 0x000fc40000010000 */
[----:B------:R-:W-:-:S06]  /*3a00*/  WARPGROUP.ARRIVE ;  /* 0x00000000000079c5 */ /* 0x000fcc0000000000 */
[----:B------:R-:W-:Y:S01]  /*3a10*/  HGMMA.64x128x16.F32.BF16 R152, gdesc[UR36], R152, gsb0 ;  /* 0x01e00000249879f0 */ /* 0x000fe20008001898 */
[----:B------:R-:W-:Y:S01]  /*3a20*/  UIADD3.64 UR36, UR4, 0x9fe, URZ ;  /* 0x000009fe04247897 */ /* 0x000fe2000fffe03f */
[----:B------:R-:W-:Y:S01]  /*3a30*/  UMOV UR38, UR18 ;  /* 0x0000001200267c82 */ /* 0x000fe20008000000 */
[----:B------:R-:W-:Y:S01]  /*3a40*/  UMOV UR39, UR19 ;  /* 0x0000001300277c82 */ /* 0x000fe20008000000 */
[----:B------:R-:W-:Y:S02]  /*3a50*/  WARPGROUP.DEPBAR.LE gsb0, 0x0 ;  /* 0x00008000000079c5 */ /* 0x000fe40000010000 */
        /* <DEDUP_REMOVED lines=78> */
[----:B--2---:R-:W-:-:S06]  /*3f40*/  WARPGROUP.ARRIVE ;  /* 0x00000000000079c5 */ /* 0x004fcc0000000000 */
[----:B------:R-:W-:Y:S01]  /*3f50*/  HGMMA.64x128x16.F32.BF16 R24, gdesc[UR32], R24, gsb0 ;  /* 0x01e00000201879f0 */ /* 0x000fe20008001818 */
[----:B------:R-:W-:Y:S01]  /*3f60*/  UIADD3.64 UR32, UR4, 0x604, URZ ;  /* 0x0000060404207897 */ /* 0x000fe2000fffe03f */
[----:B------:R-:W-:Y:S01]  /*3f70*/  UMOV UR34, UR14 ;  /* 0x0000000e00227c82 */ /* 0x000fe20008000000 */
[----:B------:R-:W-:Y:S01]  /*3f80*/  UMOV UR35, UR15 ;  /* 0x0000000f00237c82 */ /* 0x000fe20008000000 */
[----:B------:R-:W-:Y:S02]  /*3f90*/  WARPGROUP.DEPBAR.LE gsb0, 0x0 ;  /* 0x00008000000079c5 */ /* 0x000fe40000010000 */
[----:B------:R-:W-:-:S06]  /*3fa0*/  WARPGROUP.ARRIVE ;  /* 0x00000000000079c5 */ /* 0x000fcc0000000000 */
[----:B------:R-:W-:Y:S01]  /*3fb0*/  HGMMA.64x128x16.F32.BF16 R24, gdesc[UR56], R24, gsb0 ;  /* 0x01e00000381879f0 */ /* 0x000fe20008001818 */
[----:B------:R-:W-:Y:S01]  /*3fc0*/  R2UR UR57, R6 ;  /* 0x00000000063972ca */ /* 0x000fe200000e0000 */
[----:B------:R-:W-:Y:S01]  /*3fd0*/  UMOV UR58, UR30 ;  /* 0x0000001e003a7c82 */ /* 0x000fe20008000000 */
[----:B------:R-:W-:Y:S01]  /*3fe0*/  R2UR UR56, R5 ;  /* 0x00000000053872ca */ /* 0x000fe200000e0000 */
[----:B------:R-:W-:Y:S01]  /*3ff0*/  UMOV UR59, UR31 ;  /* 0x0000001f003b7c82 */ /* 0x000fe20008000000 */
[----:B------:R-:W-:Y:S02]  /*4000*/  WARPGROUP.DEPBAR.LE gsb0, 0x0 ;  /* 0x00008000000079c5 */ /* 0x000fe40000010000 */
[----:B------:R-:W-:-:S06]  /*4010*/  WARPGROUP.ARRIVE ;  /* 0x00000000000079c5 */ /* 0x000fcc0000000000 */
[----:B------:R-:W-:Y:S01]  /*4020*/  HGMMA.64x128x16.F32.BF16 R24, gdesc[UR36], R24, gsb0 ;  /* 0x01e00000241879f0 */ /* 0x000fe20008001818 */
[----:B------:R-:W-:Y:S02]  /*4030*/  R2UR UR39, R3 ;  /* 0x00000000032772ca */ /* 0x000fe400000e0000 */
[----:B------:R-:W-:Y:S02]  /*4040*/  WARPGROUP.DEPBAR.LE gsb0, 0x0 ;  /* 0x00008000000079c5 */ /* 0x000fe40000010000 */
[----:B------:R-:W-:-:S07]  /*4050*/  WARPGROUP.ARRIVE ;  /* 0x00000000000079c5 */ /* 0x000fce0000000000 */
[----:B------:R-:W-:Y:S01]  /*4060*/  HGMMA.64x128x16.F32.BF16 R24, gdesc[UR32], R24, gsb0 ;  /* 0x01e00000201879f0 */ /* 0x000fe20008001818 */
[----:B------:R-:W-:Y:S02]  /*4070*/  R2UR UR35, R2 ;  /* 0x00000000022372ca */ /* 0x000fe400000e0000 */
[----:B------:R-:W1:Y:S02]  /*4080*/  LDC R2, c[0x0][0x230] ;  /* 0x00008c00ff027b82 */ /* 0x000e640000000800 */
[----:B-1----:R-:W-:Y:S01]  /*4090*/  ISETP.GE.AND P0, PT, R0, R2, PT ;  /* 0x000000020000720c */ /* 0x002fe20003f06270 */
[----:B------:R-:W-:Y:S02]  /*40a0*/  WARPGROUP.DEPBAR.LE gsb0, 0x0 ;  /* 0x00008000000079c5 */ /* 0x000fe40000010000 */
[----:B------:R-:W-:-:S06]  /*40b0*/  WARPGROUP.ARRIVE ;  /* 0x00000000000079c5 */ /* 0x000fcc0000000000 */
        /* <DEDUP_REMOVED lines=11> */
[----:B------:R-:W-:Y:S05]  /*4170*/  @!P0 BRA `(.L_x_49) ;  /* 0xffffffe800808947 */ /* 0x000fea000383ffff */
.L_x_47:
[----:B------:R5:W-:Y:S04]  /*4180*/  STL [R1+0x114], R82 ;  /* 0x0001145201007387 */ /* 0x000be80000100800 */
[----:B------:R-:W3:Y:S01]  /*4190*/  LDL.LU R8, [R1] ;  /* 0x0000000001087983 */ /* 0x000ee20000300800 */
[----:B--2---:R-:W-:Y:S06]  /*41a0*/  BAR.SYNC.DEFER_BLOCKING 0x0 ;  /* 0x0000000000007b1d */ /* 0x004fec0000010000 */
[----:B-----5:R-:W3:Y:S04]  /*41b0*/  LDL.LU R82, [R1+0x4] ;  /* 0x0000040001527983 */ /* 0x020ee80000300800 */
[----:B------:R2:W-:Y:S04]  /*41c0*/  STL [R1+0x110], R83 ;  /* 0x0001105301007387 */ /* 0x0005e80000100800 */
[----:B--2---:R-:W2:Y:S01]  /*41d0*/  LDL.LU R83, [R1+0xc] ;  /* 0x00000c0001537983 */ /* 0x004ea20000300800 */
[----:B------:R-:W-:Y:S01]  /*41e0*/  F2FP.BF16.F32.PACK_AB R152, R153, R152 ;  /* 0x000000989998723e */ /* 0x000fe200000010ff */
[----:B------:R-:W5:Y:S02]  /*41f0*/  @!P1 SYNCS.CCTL.IV [UR60+0x18000] ;  /* 0x01800000ff0099b1 */ /* 0x000f64000800003c */
[----:B------:R-:W2:Y:S04]  /*4200*/  LDL.LU R9, [R1+0x8] ;  /* 0x0000080001097983 */ /* 0x000ea80000300800 */
[----:B------:R4:W-:Y:S04]  /*4210*/  STL [R1+0x10c], R84 ;  /* 0x00010c5401007387 */ /* 0x0009e80000100800 */
[----:B----4-:R-:W4:Y:S04]  /*4220*/  LDL.LU R84, [R1+0x14] ;  /* 0x0000140001547983 */ /* 0x010f280000300800 */
[----:B------:R-:W4:Y:S04]  /*4230*/  LDL.LU R10, [R1+0x10] ;  /* 0x00001000010a7983 */ /* 0x000f280000300800 */
[----:B------:R1:W-:Y:S04]  /*4240*/  STL [R1+0x108], R85 ;  /* 0x0001085501007387 */ /* 0x0003e80000100800 */
[----:B-1----:R-:W5:Y:S04]  /*4250*/  LDL.LU R85, [R1+0x1c] ;  /* 0x00001c0001557983 */ /* 0x002f680000300800 */
[----:B------:R-:W5:Y:S04]  /*4260*/  LDL.LU R11, [R1+0x18] ;  /* 0x00001800010b7983 */ /* 0x000f680000300800 */
[----:B------:R1:W-:Y:S04]  /*4270*/  STL [R1+0x104], R86 ;  /* 0x0001045601007387 */ /* 0x0003e80000100800 */
[----:B-1----:R-:W5:Y:S04]  /*4280*/  LDL.LU R86, [R1+0x24] ;  /* 0x0000240001567983 */ /* 0x002f680000300800 */
[----:B------:R-:W5:Y:S04]  /*4290*/  LDL.LU R4, [R1+0x20] ;  /* 0x0000200001047983 */ /* 0x000f680000300800 */
[----:B------:R1:W-:Y:S04]  /*42a0*/  STL [R1+0x100], R87 ;  /* 0x0001005701007387 */ /* 0x0003e80000100800 */
[----:B-1----:R-:W5:Y:S04]  /*42b0*/  LDL.LU R87, [R1+0x2c] ;  /* 0x00002c0001577983 */ /* 0x002f680000300800 */
[----:B------:R-:W5:Y:S04]  /*42c0*/  LDL.LU R5, [R1+0x28] ;  /* 0x0000280001057983 */ /* 0x000f680000300800 */
        /* <DEDUP_REMOVED lines=51> */
[----:B------:R-:W5:Y:S01]  /*4600*/  LDL.LU R2, [R1+0xf8] ;  /* 0x0000f80001027983 */ /* 0x000f620000300800 */
[----:B---3--:R-:W-:-:S03]  /*4610*/  F2FP.BF16.F32.PACK_AB R8, R82, R8 ;  /* 0x000000085208723e */ /* 0x008fc600000010ff */
[----:B------:R-:W3:Y:S01]  /*4620*/  LDL.LU R82, [R1+0x114] ;  /* 0x0001140001527983 */ /* 0x000ee20000300800 */
[----:B--2---:R-:W-:-:S03]  /*4630*/  F2FP.BF16.F32.PACK_AB R9, R83, R9 ;  /* 0x000000095309723e */ /* 0x004fc600000010ff */
[----:B------:R-:W3:Y:S01]  /*4640*/  LDL.LU R83, [R1+0x110] ;  /* 0x0001100001537983 */ /* 0x000ee20000300800 */
[----:B----4-:R-:W-:-:S03]  /*4650*/  F2FP.BF16.F32.PACK_AB R10, R84, R10 ;  /* 0x0000000a540a723e */ /* 0x010fc600000010ff */
[----:B------:R-:W2:Y:S01]  /*4660*/  LDL.LU R84, [R1+0x10c] ;  /* 0x00010c0001547983 */ /* 0x000ea20000300800 */
[----:B-----5:R-:W-:-:S03]  /*4670*/  F2FP.BF16.F32.PACK_AB R11, R85, R11 ;  /* 0x0000000b550b723e */ /* 0x020fc600000010ff */
[----:B------:R-:W2:Y:S01]  /*4680*/  LDL.LU R85, [R1+0x108] ;  /* 0x0001080001557983 */ /* 0x000ea20000300800 */
[----:B------:R-:W-:-:S03]  /*4690*/  F2FP.BF16.F32.PACK_AB R4, R86, R4 ;  /* 0x000000045604723e */ /* 0x000fc600000010ff */
[----:B------:R-:W4:Y:S01]  /*46a0*/  LDL.LU R86, [R1+0x104] ;  /* 0x0001040001567983 */ /* 0x000f220000300800 */
[----:B------:R-:W-:-:S03]  /*46b0*/  F2FP.BF16.F32.PACK_AB R5, R87, R5 ;  /* 0x000000055705723e */ /* 0x000fc600000010ff */
[----:B------:R-:W4:Y:S01]  /*46c0*/  LDL.LU R87, [R1+0x100] ;  /* 0x0001000001577983 */ /* 0x000f220000300800 */
[----:B------:R-:W-:Y:S02]  /*46d0*/  F2FP.BF16.F32.PACK_AB R153, R155, R154 ;  /* 0x0000009a9b99723e */ /* 0x000fe400000010ff */
[----:B------:R-:W-:Y:S02]  /*46e0*/  ELECT P0, URZ, PT ;  /* 0x00000000003f782f */ /* 0x000fe40003800000 */
[----:B------:R-:W-:Y:S01]  /*46f0*/  F2FP.BF16.F32.PACK_AB R184, R185, R184 ;  /* 0x000000b8b9b8723e */ /* 0x000fe200000010ff */
[----:B------:R-:W-:Y:S01]  /*4700*/  UMOV UR6, UR35 ;  /* 0x0000002300067c82 */ /* 0x000fe20008000000 */
[----:B------:R-:W-:Y:S02]  /*4710*/  F2FP.BF16.F32.PACK_AB R154, R157, R156 ;  /* 0x0000009c9d9a723e */ /* 0x000fe400000010ff */
[----:B------:R-:W-:Y:S02]  /*4720*/  F2FP.BF16.F32.PACK_AB R6, R228, R6 ;  /* 0x00000006e406723e */ /* 0x000fe400000010ff */
[----:B------:R-:W1:Y:S01]  /*4730*/  S2R R228, SR_TID.X ;  /* 0x0000000000e47919 */ /* 0x000e620000002100 */
[----:B------:R-:W-:-:S02]  /*4740*/  F2FP.BF16.F32.PACK_AB R155, R159, R158 ;  /* 0x0000009e9f9b723e */ /* 0x000fc400000010ff */
[----:B------:R-:W-:Y:S02]  /*4750*/  F2FP.BF16.F32.PACK_AB R185, R187, R186 ;  /* 0x000000babbb9723e */ /* 0x000fe400000010ff */
[----:B------:R-:W-:Y:S02]  /*4760*/  F2FP.BF16.F32.PACK_AB R7, R19, R7 ;  /* 0x000000071307723e */ /* 0x000fe400000010ff */
[----:B------:R-:W-:Y:S02]  /*4770*/  F2FP.BF16.F32.PACK_AB R88, R89, R88 ;  /* 0x000000585958723e */ /* 0x000fe400000010ff */
[----:B------:R-:W-:Y:S02]  /*4780*/  F2FP.BF16.F32.PACK_AB R186, R189, R188 ;  /* 0x000000bcbdba723e */ /* 0x000fe400000010ff */
[----:B------:R-:W-:Y:S02]  /*4790*/  F2FP.BF16.F32.PACK_AB R187, R191, R190 ;  /* 0x000000bebfbb723e */ /* 0x000fe400000010ff */
        /* <DEDUP_REMOVED lines=9> */
[----:B------:R-:W-:Y:S01]  /*4830*/  F2FP.BF16.F32.PACK_AB R123, R127, R126 ;  /* 0x0000007e7f7b723e */ /* 0x000fe200000010ff */
[C---:B-1----:R-:W-:Y:S01]  /*4840*/  IMAD.SHL.U32 R0, R228.reuse, 0x80, RZ ;  /* 0x00000080e4007824 */ /* 0x042fe200078e00ff */
[----:B------:R-:W-:Y:S02]  /*4850*/  SHF.R.U32.HI R19, RZ, 0x5, R228 ;  /* 0x00000005ff137819 */ /* 0x000fe400000116e4 */
[----:B------:R-:W-:Y:S02]  /*4860*/  LOP3.LUT R18, R228, 0x7f, RZ, 0xc0, !PT ;  /* 0x0000007fe4127812 */ /* 0x000fe400078ec0ff */
[----:B------:R-:W-:-:S02]  /*4870*/  LOP3.LUT R0, R0, 0x780, RZ, 0xc0, !PT ;  /* 0x0000078000007812 */ /* 0x000fc400078ec0ff */
        /* <DEDUP_REMOVED lines=79> */
[----:B------:R-:W-:Y:S01]  /*4d70*/  F2FP.BF16.F32.PACK_AB R235, R3, R2 ;  /* 0x0000000203eb723e */ /* 0x000fe200000010ff */
[----:B------:R-:W-:Y:S01]  /*4d80*/  IMAD.SHL.U32 R3, R228, 0x10, RZ ;  /* 0x00000010e4037824 */ /* 0x000fe200078e00ff */
[----:B------:R-:W-:Y:S02]  /*4d90*/  F2FP.BF16.F32.PACK_AB R178, R181, R180 ;  /* 0x000000b4b5b2723e */ /* 0x000fe400000010ff */
[----:B------:R-:W-:Y:S02]  /*4da0*/  F2FP.BF16.F32.PACK_AB R179, R183, R182 ;  /* 0x000000b6b7b3723e */ /* 0x000fe400000010ff */
[----:B------:R-:W-:Y:S02]  /*4db0*/  LOP3.LUT R3, R0, 0x70, R3, 0xf8, !PT ;  /* 0x0000007000037812 */ /* 0x000fe400078ef803 */
[----:B------:R-:W-:-:S02]  /*4dc0*/  F2FP.BF16.F32.PACK_AB R209, R211, R210 ;  /* 0x000000d2d3d1723e */ /* 0x000fc400000010ff */
[----:B------:R-:W-:Y:S01]  /*4dd0*/  LOP3.LUT R3, R3, 0x10, R228, 0x78, !PT ;  /* 0x0000001003037812 */ /* 0x000fe200078e78e4 */
[----:B------:R-:W-:Y:S01]  /*4de0*/  IMAD.SHL.U32 R228, R228, 0x40, RZ ;  /* 0x00000040e4e47824 */ /* 0x000fe200078e00ff */
[----:B------:R-:W-:Y:S02]  /*4df0*/  F2FP.BF16.F32.PACK_AB R112, R113, R112 ;  /* 0x000000707170723e */ /* 0x000fe400000010ff */
[----:B------:R-:W-:Y:S02]  /*4e00*/  F2FP.BF16.F32.PACK_AB R210, R213, R212 ;  /* 0x000000d4d5d2723e */ /* 0x000fe400000010ff */
[----:B------:R-:W-:Y:S02]  /*4e10*/  LOP3.LUT R3, R3, 0x1800, R228, 0xf8, !PT ;  /* 0x0000180003037812 */ /* 0x000fe400078ef8e4 */
[----:B------:R-:W-:Y:S02]  /*4e20*/  F2FP.BF16.F32.PACK_AB R211, R215, R214 ;  /* 0x000000d6d7d3723e */ /* 0x000fe400000010ff */
[C---:B------:R-:W-:Y:S01]  /*4e30*/  LOP3.LUT R2, R3.reuse, 0x20, RZ, 0x3c, !PT ;  /* 0x0000002003027812 */ /* 0x040fe200078e3cff */
[----:B------:R-:W-:Y:S01]  /*4e40*/  VIADD R0, R3, UR60 ;  /* 0x0000003c03007c36 */ /* 0x000fe20008000000 */
[----:B------:R-:W-:-:S02]  /*4e50*/  F2FP.BF16.F32.PACK_AB R113, R115, R114 ;  /* 0x000000727371723e */ /* 0x000fc400000010ff */
[----:B------:R-:W-:Y:S01]  /*4e60*/  F2FP.BF16.F32.PACK_AB R144, R145, R144 ;  /* 0x000000909190723e */ /* 0x000fe200000010ff */
[----:B------:R-:W-:Y:S01]  /*4e70*/  VIADD R2, R2, UR60 ;  /* 0x0000003c02027c36 */ /* 0x000fe20008000000 */
[----:B------:R1:W-:Y:S01]  /*4e80*/  STSM.16.M88.4 [R0], R8 ;  /* 0x0000000800007844 */ /* 0x0003e20000000200 */
[----:B------:R-:W-:Y:S02]  /*4e90*/  F2FP.BF16.F32.PACK_AB R114, R117, R116 ;  /* 0x000000747572723e */ /* 0x000fe400000010ff */
[----:B------:R-:W-:Y:S01]  /*4ea0*/  F2FP.BF16.F32.PACK_AB R115, R119, R118 ;  /* 0x000000767773723e */ /* 0x000fe200000010ff */
[----:B------:R-:W-:Y:S01]  /*4eb0*/  STSM.16.M88.4 [R0+0x8000], R216 ;  /* 0x008000d800007844 */ /* 0x000fe20000000200 */
[----:B------:R-:W-:Y:S02]  /*4ec0*/  F2FP.BF16.F32.PACK_AB R145, R147, R146 ;  /* 0x000000929391723e */ /* 0x000fe400000010ff */
[----:B------:R-:W-:Y:S01]  /*4ed0*/  F2FP.BF16.F32.PACK_AB R48, R49, R48 ;  /* 0x000000303130723e */ /* 0x000fe200000010ff */
[----:B------:R-:W-:Y:S01]  /*4ee0*/  STSM.16.M88.4 [R0+0x2000], R152 ;  /* 0x0020009800007844 */ /* 0x000fe20000000200 */
[----:B------:R-:W-:-:S02]  /*4ef0*/  F2FP.BF16.F32.PACK_AB R146, R149, R148 ;  /* 0x000000949592723e */ /* 0x000fc400000010ff */
[----:B------:R-:W-:Y:S01]  /*4f00*/  F2FP.BF16.F32.PACK_AB R147, R151, R150 ;  /* 0x000000969793723e */ /* 0x000fe200000010ff */
[----:B------:R-:W-:Y:S01]  /*4f10*/  STSM.16.M88.4 [R0+0xa000], R184 ;  /* 0x00a000b800007844 */ /* 0x000fe20000000200 */
[----:B------:R-:W-:Y:S02]  /*4f20*/  F2FP.BF16.F32.PACK_AB R49, R51, R50 ;  /* 0x000000323331723e */ /* 0x000fe400000010ff */
[----:B------:R-:W-:Y:S01]  /*4f30*/  F2FP.BF16.F32.PACK_AB R80, R81, R80 ;  /* 0x000000505150723e */ /* 0x000fe200000010ff */
[----:B------:R-:W-:Y:S01]  /*4f40*/  STSM.16.M88.4 [R0+0x4000], R88 ;  /* 0x0040005800007844 */ /* 0x000fe20000000200 */
[C---:B-1----:R-:W-:Y:S02]  /*4f50*/  LOP3.LUT R8, R3.reuse, 0x40, RZ, 0x3c, !PT ;  /* 0x0000004003087812 */ /* 0x042fe400078e3cff */
[----:B------:R-:W-:Y:S01]  /*4f60*/  LOP3.LUT R3, R3, 0x60, RZ, 0x3c, !PT ;  /* 0x0000006003037812 */ /* 0x000fe200078e3cff */
[----:B------:R-:W-:Y:S01]  /*4f70*/  STSM.16.M88.4 [R0+0xc000], R120 ;  /* 0x00c0007800007844 */ /* 0x000fe20000000200 */
[----:B------:R-:W-:Y:S01]  /*4f80*/  F2FP.BF16.F32.PACK_AB R50, R53, R52 ;  /* 0x000000343532723e */ /* 0x000fe200000010ff */
[----:B------:R-:W-:Y:S01]  /*4f90*/  VIADD R8, R8, UR60 ;  /* 0x0000003c08087c36 */ /* 0x000fe20008000000 */
[----:B------:R-:W-:Y:S01]  /*4fa0*/  F2FP.BF16.F32.PACK_AB R51, R55, R54 ;  /* 0x000000363733723e */ /* 0x000fe200000010ff */
[----:B------:R-:W-:Y:S01]  /*4fb0*/  STSM.16.M88.4 [R0+0x6000], R24 ;  /* 0x0060001800007844 */ /* 0x000fe20000000200 */
[----:B------:R-:W-:Y:S01]  /*4fc0*/  VIADD R3, R3, UR60 ;  /* 0x0000003c03037c36 */ /* 0x000fe20008000000 */
[----:B---3--:R-:W-:-:S02]  /*4fd0*/  F2FP.BF16.F32.PACK_AB R81, R83, R82 ;  /* 0x000000525351723e */ /* 0x008fc400000010ff */
[----:B------:R-:W-:Y:S01]  /*4fe0*/  STSM.16.M88.4 [R0+0xe000], R56 ;  /* 0x00e0003800007844 */ /* 0x000fe20000000200 */
[----:B------:R-:W-:Y:S02]  /*4ff0*/  R2UR UR4, R17 ;  /* 0x00000000110472ca */ /* 0x000fe400000e0000 */
[----:B------:R-:W-:Y:S01]  /*5000*/  R2UR UR5, R16 ;  /* 0x00000000100572ca */ /* 0x000fe200000e0000 */
[----:B------:R-:W-:Y:S01]  /*5010*/  STSM.16.M88.4 [R2], R4 ;  /* 0x0000000402007844 */ /* 0x000fe20000000200 */
[----:B--2---:R-:W-:Y:S02]  /*5020*/  F2FP.BF16.F32.PACK_AB R82, R85, R84 ;  /* 0x000000545552723e */ /* 0x004fe400000010ff */
[----:B------:R-:W-:Y:S01]  /*5030*/  LOP3.LUT R19, R19, 0x1, RZ, 0xc0, !PT ;  /* 0x0000000113137812 */ /* 0x000fe200078ec0ff */
[----:B------:R-:W-:Y:S01]  /*5040*/  STSM.16.M88.4 [R2+0x8000], R220 ;  /* 0x008000dc02007844 */ /* 0x000fe20000000200 */
[----:B------:R-:W-:-:S03]  /*5050*/  ISETP.LT.U32.AND P0, PT, R18, 0x40, P0 ;  /* 0x000000401200780c */ /* 0x000fc60000701070 */
[----:B------:R-:W-:Y:S02]  /*5060*/  STSM.16.M88.4 [R2+0x2000], R160 ;  /* 0x002000a002007844 */ /* 0x000fe40000000200 */
[----:B------:R-:W-:Y:S01]  /*5070*/  IMAD.U32 R16, RZ, RZ, UR4 ;  /* 0x00000004ff107e24 */ /* 0x000fe2000f8e00ff */
[----:B------:R-:W-:Y:S01]  /*5080*/  R2UR UR4, R19 ;  /* 0x00000000130472ca */ /* 0x000fe200000e0000 */
[----:B------:R-:W-:Y:S01]  /*5090*/  STSM.16.M88.4 [R2+0xa000], R192 ;  /* 0x00a000c002007844 */ /* 0x000fe20000000200 */
[----:B------:R-:W-:-:S03]  /*50a0*/  IMAD.U32 R17, RZ, RZ, UR5 ;  /* 0x00000005ff117e24 */ /* 0x000fc6000f8e00ff */
[----:B------:R-:W-:Y:S02]  /*50b0*/  STSM.16.M88.4 [R2+0x4000], R96 ;  /* 0x0040006002007844 */ /* 0x000fe40000000200 */
[----:B------:R-:W-:Y:S01]  /*50c0*/  @P0 R2UR UR8, R16 ;  /* 0x00000000100802ca */ /* 0x000fe200000e0000 */
[----:B------:R-:W-:Y:S01]  /*50d0*/  VOTEU.ANY UP0, P0 ;  /* 0x00000000003f7886 */ /* 0x000fe20000000100 */
[----:B------:R-:W-:Y:S01]  /*50e0*/  STSM.16.M88.4 [R2+0xc000], R128 ;  /* 0x00c0008002007844 */ /* 0x000fe20000000200 */
[----:B------:R-:W-:-:S03]  /*50f0*/  @P0 R2UR UR9, R17 ;  /* 0x00000000110902ca */ /* 0x000fc600000e0000 */
[----:B------:R-:W-:Y:S01]  /*5100*/  STSM.16.M88.4 [R2+0x6000], R32 ;  /* 0x0060002002007844 */ /* 0x000fe20000000200 */
[----:B------:R-:W-:Y:S02]  /*5110*/  ULEA UR5, UR4, UR39, 0x6 ;  /* 0x0000002704057291 */ /* 0x000fe4000f8e303f */
[----:B------:R-:W-:Y:S01]  /*5120*/  ULEA UR4, UR4, UR60, 0xf ;  /* 0x0000003c04047291 */ /* 0x000fe2000f8e783f */
[----:B------:R-:W-:Y:S04]  /*5130*/  STSM.16.M88.4 [R2+0xe000], R64 ;  /* 0x00e0004002007844 */ /* 0x000fe80000000200 */
[----:B------:R-:W-:Y:S04]  /*5140*/  STSM.16.M88.4 [R8], R12 ;  /* 0x0000000c08007844 */ /* 0x000fe80000000200 */
[----:B------:R-:W-:Y:S01]  /*5150*/  STSM.16.M88.4 [R8+0x8000], R224 ;  /* 0x008000e008007844 */ /* 0x000fe20000000200 */
[----:B----4-:R-:W-:-:S03]  /*5160*/  F2FP.BF16.F32.PACK_AB R83, R87, R86 ;  /* 0x000000565753723e */ /* 0x010fc600000010ff */
[----:B------:R-:W-:Y:S04]  /*5170*/  STSM.16.M88.4 [R8+0x2000], R168 ;  /* 0x002000a808007844 */ /* 0x000fe80000000200 */
[----:B------:R-:W-:Y:S04]  /*5180*/  STSM.16.M88.4 [R8+0xa000], R200 ;  /* 0x00a000c808007844 */ /* 0x000fe80000000200 */
[----:B------:R-:W-:Y:S04]  /*5190*/  STSM.16.M88.4 [R8+0x4000], R104 ;  /* 0x0040006808007844 */ /* 0x000fe80000000200 */
[----:B------:R-:W-:Y:S04]  /*51a0*/  STSM.16.M88.4 [R8+0xc000], R136 ;  /* 0x00c0008808007844 */ /* 0x000fe80000000200 */
[----:B------:R-:W-:Y:S04]  /*51b0*/  STSM.16.M88.4 [R8+0x6000], R40 ;  /* 0x0060002808007844 */ /* 0x000fe80000000200 */
[----:B------:R-:W-:Y:S04]  /*51c0*/  STSM.16.M88.4 [R8+0xe000], R72 ;  /* 0x00e0004808007844 */ /* 0x000fe80000000200 */
[----:B------:R-:W-:Y:S04]  /*51d0*/  STSM.16.M88.4 [R3], R20 ;  /* 0x0000001403007844 */ /* 0x000fe80000000200 */
[----:B------:R-:W-:Y:S04]  /*51e0*/  STSM.16.M88.4 [R3+0x8000], R232 ;  /* 0x008000e803007844 */ /* 0x000fe80000000200 */
[----:B------:R-:W-:Y:S04]  /*51f0*/  STSM.16.M88.4 [R3+0x2000], R176 ;  /* 0x002000b003007844 */ /* 0x000fe80000000200 */
[----:B------:R-:W-:Y:S04]  /*5200*/  STSM.16.M88.4 [R3+0xa000], R208 ;  /* 0x00a000d003007844 */ /* 0x000fe80000000200 */
[----:B------:R-:W-:Y:S04]  /*5210*/  STSM.16.M88.4 [R3+0x4000], R112 ;  /* 0x0040007003007844 */ /* 0x000fe80000000200 */
[----:B------:R-:W-:Y:S04]  /*5220*/  STSM.16.M88.4 [R3+0xc000], R144 ;  /* 0x00c0009003007844 */ /* 0x000fe80000000200 */
[----:B------:R-:W-:Y:S04]  /*5230*/  STSM.16.M88.4 [R3+0x6000], R48 ;  /* 0x0060003003007844 */ /* 0x000fe80000000200 */
[----:B------:R-:W-:Y:S01]  /*5240*/  STSM.16.M88.4 [R3+0xe000], R80 ;  /* 0x00e0005003007844 */ /* 0x000fe20000000200 */
[----:B------:R1:W-:Y:S06]  /*5250*/  MEMBAR.ALL.CTA ;  /* 0x0000000000007992 */ /* 0x0003ec0000008000 */
[----:B-1----:R-:W1:Y:S02]  /*5260*/  FENCE.VIEW.ASYNC.S ;  /* 0x00000000000073c6 */ /* 0x002e640000000000 */
[----:B-1----:R-:W-:Y:S06]  /*5270*/  BAR.SYNC.DEFER_BLOCKING 0x0 ;  /* 0x0000000000007b1d */ /* 0x002fec0000010000 */
[----:B------:R1:W-:Y:S01]  /*5280*/  @UP0 UTMASTG.2D [UR4], [UR8] ;  /* 0x00000004080003b5 */ /* 0x0003e20008008000 */
[----:B------:R0:W-:Y:S01]  /*5290*/  UTMACMDFLUSH ;  /* 0x00000000000079b7 */ /* 0x0001e20000000000 */
[----:B------:R-:W-:-:S04]  /*52a0*/  DEPBAR.LE SB0, 0x0 ;  /* 0x000080000000791a */ /* 0x000fc80000000000 */
[----:B------:R-:W-:Y:S06]  /*52b0*/  BAR.SYNC.DEFER_BLOCKING 0x0 ;  /* 0x0000000000007b1d */ /* 0x000fec0000010000 */
[----:B-1----:R-:W-:Y:S05]  /*52c0*/  EXIT ;  /* 0x000000000000794d */ /* 0x002fea0003800000 */
.L_x_48:
[----:B------:R-:W1:Y:S02]  /*52d0*/  SYNCS.PHASECHK.TRANS64.TRYWAIT P0, [UR60+0x18000], R2 ;  /* 0x01800002ff0075a7 */ /* 0x000e64000800017c */
[----:B-1----:R-:W-:Y:S05]  /*52e0*/  @!P0 BRA `(.L_x_48) ;  /* 0xfffffffc00f88947 */ /* 0x002fea000383ffff */
[----:B------:R-:W-:Y:S05]  /*52f0*/  BRA `(.L_x_50) ;  /* 0xffffffd800d47947 */ /* 0x000fea000383ffff */
.L_x_51:
[----:B------:R-:W-:-:S00]  /*5300*/  BRA `(.L_x_51) ;  /* 0xfffffffc00fc7947 */ /* 0x000fc0000383ffff */
[----:B------:R-:W-:-:S00]  /*5310*/  NOP ;  /* 0x0000000000007918 */ /* 0x000fc00000000000 */
        /* <DEDUP_REMOVED lines=14> */
.L_x_52:


//--------------------- .nv.shared.gluon_wgmma    --------------------------
	.section	.nv.shared.gluon_wgmma,"aw",@nobits
	.sectionflags	@""
	.align	16
	.zero		1024


//--------------------- .nv.shared.reserved.0     --------------------------
	.section	.nv.shared.reserved.0,"aw",@nobits
	.weak		__nv_reservedSMEM_offset_0_alias
	.size		__nv_reservedSMEM_offset_0_alias, 0, 0
	.other		__nv_reservedSMEM_offset_0_alias,@"STO_CUDA_RESERVED_SHARED STV_DEFAULT"
__nv_reservedSMEM_offset_0_alias:
	.zero		0


//--------------------- .nv.constant0.gluon_wgmma --------------------------
	.section	.nv.constant0.gluon_wgmma,"a",@progbits
	.sectionflags	@""
	.align	4
.nv.constant0.gluon_wgmma:
	.zero		608


//--------------------- SYMBOLS --------------------------

	.type		.nv.reservedSmem.offset0,@object
	.size		.nv.reservedSmem.offset0,0x4
